//
// Generated by NVIDIA NVVM Compiler
//
// Compiler Build ID: CL-36424714
// Cuda compilation tools, release 13.0, V13.0.88
// Based on NVVM 20.0.0
//

.version 9.0
.target sm_100
.address_size 64

	// .globl	_Z13create_voxelsP5voxelPiPfS2_S2_S2_S2_fffPbS1_
.extern .func  (.param .b32 func_retval0) vprintf
(
	.param .b64 vprintf_param_0,
	.param .b64 vprintf_param_1
)
;
.global .align 1 .b8 $str[21] = {91, 37, 100, 93, 91, 37, 100, 93, 58, 32, 115, 116, 97, 114, 116, 58, 32, 37, 100, 10};

.visible .entry _Z13create_voxelsP5voxelPiPfS2_S2_S2_S2_fffPbS1_(
	.param .u64 .ptr .align 1 _Z13create_voxelsP5voxelPiPfS2_S2_S2_S2_fffPbS1__param_0,
	.param .u64 .ptr .align 1 _Z13create_voxelsP5voxelPiPfS2_S2_S2_S2_fffPbS1__param_1,
	.param .u64 .ptr .align 1 _Z13create_voxelsP5voxelPiPfS2_S2_S2_S2_fffPbS1__param_2,
	.param .u64 .ptr .align 1 _Z13create_voxelsP5voxelPiPfS2_S2_S2_S2_fffPbS1__param_3,
	.param .u64 .ptr .align 1 _Z13create_voxelsP5voxelPiPfS2_S2_S2_S2_fffPbS1__param_4,
	.param .u64 .ptr .align 1 _Z13create_voxelsP5voxelPiPfS2_S2_S2_S2_fffPbS1__param_5,
	.param .u64 .ptr .align 1 _Z13create_voxelsP5voxelPiPfS2_S2_S2_S2_fffPbS1__param_6,
	.param .f32 _Z13create_voxelsP5voxelPiPfS2_S2_S2_S2_fffPbS1__param_7,
	.param .f32 _Z13create_voxelsP5voxelPiPfS2_S2_S2_S2_fffPbS1__param_8,
	.param .f32 _Z13create_voxelsP5voxelPiPfS2_S2_S2_S2_fffPbS1__param_9,
	.param .u64 .ptr .align 1 _Z13create_voxelsP5voxelPiPfS2_S2_S2_S2_fffPbS1__param_10,
	.param .u64 .ptr .align 1 _Z13create_voxelsP5voxelPiPfS2_S2_S2_S2_fffPbS1__param_11
)
{
	.local .align 8 .b8 	__local_depot0[16];
	.reg .b64 	%SP;
	.reg .b64 	%SPL;
	.reg .pred 	%p<27>;
	.reg .b16 	%rs<6>;
	.reg .b32 	%r<93>;
	.reg .b32 	%f<67>;
	.reg .b64 	%rd<84>;

	mov.u64 	%SPL, __local_depot0;
	cvta.local.u64 	%SP, %SPL;
	ld.param.u64 	%rd8, [_Z13create_voxelsP5voxelPiPfS2_S2_S2_S2_fffPbS1__param_0];
	ld.param.u64 	%rd9, [_Z13create_voxelsP5voxelPiPfS2_S2_S2_S2_fffPbS1__param_1];
	ld.param.u64 	%rd10, [_Z13create_voxelsP5voxelPiPfS2_S2_S2_S2_fffPbS1__param_6];
	ld.param.f32 	%f16, [_Z13create_voxelsP5voxelPiPfS2_S2_S2_S2_fffPbS1__param_7];
	ld.param.u64 	%rd11, [_Z13create_voxelsP5voxelPiPfS2_S2_S2_S2_fffPbS1__param_10];
	cvta.to.global.u64 	%rd1, %rd11;
	cvta.to.global.u64 	%rd2, %rd8;
	cvta.to.global.u64 	%rd12, %rd10;
	cvta.to.global.u64 	%rd13, %rd9;
	mov.u32 	%r1, %ctaid.x;
	mul.wide.u32 	%rd14, %r1, 4;
	add.s64 	%rd15, %rd13, %rd14;
	ld.global.u32 	%r2, [%rd15];
	add.s64 	%rd16, %rd12, %rd14;
	ld.global.f32 	%f1, [%rd16];
	mov.u32 	%r3, %tid.x;
	setp.ne.s32 	%p1, %r3, 0;
	@%p1 bra 	$L__BB0_2;
	add.u64 	%rd17, %SP, 0;
	add.u64 	%rd18, %SPL, 0;
	mov.b32 	%r49, 0;
	st.local.v2.u32 	[%rd18], {%r1, %r49};
	st.local.u32 	[%rd18+8], %r2;
	mov.u64 	%rd19, $str;
	cvta.global.u64 	%rd20, %rd19;
	{ // callseq 0, 0
	.param .b64 param0;
	st.param.b64 	[param0], %rd20;
	.param .b64 param1;
	st.param.b64 	[param1], %rd17;
	.param .b32 retval0;
	call.uni (retval0), 
	vprintf, 
	(
	param0, 
	param1
	);
	ld.param.b32 	%r50, [retval0];
	} // callseq 0
$L__BB0_2:
	ld.param.f32 	%f61, [_Z13create_voxelsP5voxelPiPfS2_S2_S2_S2_fffPbS1__param_8];
	ld.param.u64 	%rd78, [_Z13create_voxelsP5voxelPiPfS2_S2_S2_S2_fffPbS1__param_5];
	ld.param.u64 	%rd77, [_Z13create_voxelsP5voxelPiPfS2_S2_S2_S2_fffPbS1__param_4];
	ld.param.u64 	%rd76, [_Z13create_voxelsP5voxelPiPfS2_S2_S2_S2_fffPbS1__param_3];
	ld.param.u64 	%rd75, [_Z13create_voxelsP5voxelPiPfS2_S2_S2_S2_fffPbS1__param_2];
	cvta.to.global.u64 	%rd21, %rd75;
	add.s64 	%rd23, %rd21, %rd14;
	ld.global.f32 	%f19, [%rd23];
	cvt.rzi.s32.f32 	%r4, %f19;
	cvta.to.global.u64 	%rd24, %rd76;
	add.s64 	%rd25, %rd24, %rd14;
	ld.global.f32 	%f20, [%rd25];
	cvt.rzi.s32.f32 	%r5, %f20;
	cvta.to.global.u64 	%rd26, %rd77;
	add.s64 	%rd27, %rd26, %rd14;
	ld.global.f32 	%f21, [%rd27];
	cvt.rzi.s32.f32 	%r6, %f21;
	cvta.to.global.u64 	%rd28, %rd78;
	add.s64 	%rd29, %rd28, %rd14;
	ld.global.f32 	%f22, [%rd29];
	cvt.rzi.s32.f32 	%r7, %f22;
	sub.s32 	%r52, %r5, %r4;
	cvt.rn.f32.s32 	%f23, %r52;
	div.rn.f32 	%f24, %f23, %f16;
	cvt.rzi.s32.f32 	%r53, %f24;
	sub.s32 	%r54, %r7, %r6;
	cvt.rn.f32.s32 	%f25, %r54;
	div.rn.f32 	%f26, %f25, %f61;
	cvt.rzi.s32.f32 	%r8, %f26;
	mul.lo.s32 	%r55, %r8, %r53;
	cvt.rn.f32.s32 	%f27, %r55;
	mov.u32 	%r9, %ntid.x;
	cvt.rn.f32.u32 	%f28, %r9;
	div.rn.f32 	%f29, %f27, %f28;
	cvt.rpi.f32.f32 	%f30, %f29;
	cvt.rzi.s32.f32 	%r10, %f30;
	setp.lt.s32 	%p2, %r10, 1;
	@%p2 bra 	$L__BB0_19;
	cvt.rn.f32.s32 	%f2, %r4;
	cvt.rn.f32.s32 	%f3, %r6;
	cvt.rn.f32.s32 	%f4, %r5;
	cvt.rn.f32.s32 	%f5, %r7;
	and.b32  	%r11, %r10, 3;
	setp.lt.u32 	%p3, %r10, 4;
	mov.b32 	%r89, 0;
	@%p3 bra 	$L__BB0_14;
	and.b32  	%r89, %r10, 2147483644;
	neg.s32 	%r88, %r89;
	add.s32 	%r87, %r3, %r9;
	add.s32 	%r86, %r87, %r2;
	shl.b32 	%r57, %r9, 1;
	add.s32 	%r85, %r3, %r57;
	add.s32 	%r80, %r3, %r2;
	add.s32 	%r84, %r80, %r57;
	mul.lo.s32 	%r58, %r9, 3;
	add.s32 	%r83, %r3, %r58;
	add.s32 	%r82, %r80, %r58;
	cvt.s64.s32 	%rd31, %r2;
	mov.u32 	%r81, %r3;
$L__BB0_5:
	div.s32 	%r59, %r81, %r8;
	cvt.rn.f32.s32 	%f31, %r59;
	fma.rn.f32 	%f6, %f16, %f31, %f2;
	mul.lo.s32 	%r60, %r59, %r8;
	sub.s32 	%r61, %r81, %r60;
	cvt.rn.f32.s32 	%f32, %r61;
	fma.rn.f32 	%f33, %f16, %f32, %f3;
	setp.geu.f32 	%p4, %f6, %f4;
	setp.geu.f32 	%p5, %f33, %f5;
	or.pred  	%p6, %p4, %p5;
	@%p6 bra 	$L__BB0_7;
	ld.param.u64 	%rd79, [_Z13create_voxelsP5voxelPiPfS2_S2_S2_S2_fffPbS1__param_11];
	ld.param.f32 	%f62, [_Z13create_voxelsP5voxelPiPfS2_S2_S2_S2_fffPbS1__param_9];
	mul.f32 	%f34, %f33, %f33;
	fma.rn.f32 	%f35, %f6, %f6, %f34;
	sqrt.rn.f32 	%f36, %f35;
	setp.lt.f32 	%p7, %f36, %f62;
	selp.u16 	%rs1, 1, 0, %p7;
	cvt.s64.s32 	%rd30, %r81;
	add.s64 	%rd32, %rd30, %rd31;
	mad.lo.s64 	%rd33, %rd32, 12, %rd2;
	st.global.f32 	[%rd33], %f6;
	st.global.f32 	[%rd33+4], %f33;
	st.global.f32 	[%rd33+8], %f1;
	cvt.s64.s32 	%rd34, %r80;
	add.s64 	%rd35, %rd1, %rd34;
	st.global.u8 	[%rd35], %rs1;
	selp.u32 	%r62, 1, 0, %p7;
	cvta.to.global.u64 	%rd36, %rd79;
	mul.wide.s32 	%rd37, %r80, 4;
	add.s64 	%rd38, %rd36, %rd37;
	st.global.u32 	[%rd38], %r62;
$L__BB0_7:
	div.s32 	%r63, %r87, %r8;
	cvt.rn.f32.s32 	%f37, %r63;
	fma.rn.f32 	%f8, %f16, %f37, %f2;
	mul.lo.s32 	%r64, %r63, %r8;
	sub.s32 	%r65, %r87, %r64;
	cvt.rn.f32.s32 	%f38, %r65;
	fma.rn.f32 	%f39, %f16, %f38, %f3;
	setp.geu.f32 	%p8, %f8, %f4;
	setp.geu.f32 	%p9, %f39, %f5;
	or.pred  	%p10, %p8, %p9;
	@%p10 bra 	$L__BB0_9;
	ld.param.u64 	%rd80, [_Z13create_voxelsP5voxelPiPfS2_S2_S2_S2_fffPbS1__param_11];
	ld.param.f32 	%f63, [_Z13create_voxelsP5voxelPiPfS2_S2_S2_S2_fffPbS1__param_9];
	mul.f32 	%f40, %f39, %f39;
	fma.rn.f32 	%f41, %f8, %f8, %f40;
	sqrt.rn.f32 	%f42, %f41;
	setp.lt.f32 	%p11, %f42, %f63;
	selp.u16 	%rs2, 1, 0, %p11;
	cvt.s64.s32 	%rd39, %r87;
	add.s64 	%rd41, %rd39, %rd31;
	mad.lo.s64 	%rd42, %rd41, 12, %rd2;
	st.global.f32 	[%rd42], %f8;
	st.global.f32 	[%rd42+4], %f39;
	st.global.f32 	[%rd42+8], %f1;
	cvt.s64.s32 	%rd43, %r86;
	add.s64 	%rd44, %rd1, %rd43;
	st.global.u8 	[%rd44], %rs2;
	selp.u32 	%r66, 1, 0, %p11;
	cvta.to.global.u64 	%rd45, %rd80;
	mul.wide.s32 	%rd46, %r86, 4;
	add.s64 	%rd47, %rd45, %rd46;
	st.global.u32 	[%rd47], %r66;
$L__BB0_9:
	div.s32 	%r67, %r85, %r8;
	cvt.rn.f32.s32 	%f43, %r67;
	fma.rn.f32 	%f10, %f16, %f43, %f2;
	mul.lo.s32 	%r68, %r67, %r8;
	sub.s32 	%r69, %r85, %r68;
	cvt.rn.f32.s32 	%f44, %r69;
	fma.rn.f32 	%f45, %f16, %f44, %f3;
	setp.geu.f32 	%p12, %f10, %f4;
	setp.geu.f32 	%p13, %f45, %f5;
	or.pred  	%p14, %p12, %p13;
	@%p14 bra 	$L__BB0_11;
	ld.param.u64 	%rd81, [_Z13create_voxelsP5voxelPiPfS2_S2_S2_S2_fffPbS1__param_11];
	ld.param.f32 	%f64, [_Z13create_voxelsP5voxelPiPfS2_S2_S2_S2_fffPbS1__param_9];
	mul.f32 	%f46, %f45, %f45;
	fma.rn.f32 	%f47, %f10, %f10, %f46;
	sqrt.rn.f32 	%f48, %f47;
	setp.lt.f32 	%p15, %f48, %f64;
	selp.u16 	%rs3, 1, 0, %p15;
	cvt.s64.s32 	%rd48, %r85;
	add.s64 	%rd50, %rd48, %rd31;
	mad.lo.s64 	%rd51, %rd50, 12, %rd2;
	st.global.f32 	[%rd51], %f10;
	st.global.f32 	[%rd51+4], %f45;
	st.global.f32 	[%rd51+8], %f1;
	cvt.s64.s32 	%rd52, %r84;
	add.s64 	%rd53, %rd1, %rd52;
	st.global.u8 	[%rd53], %rs3;
	selp.u32 	%r70, 1, 0, %p15;
	cvta.to.global.u64 	%rd54, %rd81;
	mul.wide.s32 	%rd55, %r84, 4;
	add.s64 	%rd56, %rd54, %rd55;
	st.global.u32 	[%rd56], %r70;
$L__BB0_11:
	div.s32 	%r71, %r83, %r8;
	cvt.rn.f32.s32 	%f49, %r71;
	fma.rn.f32 	%f12, %f16, %f49, %f2;
	mul.lo.s32 	%r72, %r71, %r8;
	sub.s32 	%r73, %r83, %r72;
	cvt.rn.f32.s32 	%f50, %r73;
	fma.rn.f32 	%f51, %f16, %f50, %f3;
	setp.geu.f32 	%p16, %f12, %f4;
	setp.geu.f32 	%p17, %f51, %f5;
	or.pred  	%p18, %p16, %p17;
	@%p18 bra 	$L__BB0_13;
	ld.param.u64 	%rd82, [_Z13create_voxelsP5voxelPiPfS2_S2_S2_S2_fffPbS1__param_11];
	ld.param.f32 	%f65, [_Z13create_voxelsP5voxelPiPfS2_S2_S2_S2_fffPbS1__param_9];
	mul.f32 	%f52, %f51, %f51;
	fma.rn.f32 	%f53, %f12, %f12, %f52;
	sqrt.rn.f32 	%f54, %f53;
	setp.lt.f32 	%p19, %f54, %f65;
	selp.u16 	%rs4, 1, 0, %p19;
	cvt.s64.s32 	%rd57, %r83;
	add.s64 	%rd59, %rd57, %rd31;
	mad.lo.s64 	%rd60, %rd59, 12, %rd2;
	st.global.f32 	[%rd60], %f12;
	st.global.f32 	[%rd60+4], %f51;
	st.global.f32 	[%rd60+8], %f1;
	cvt.s64.s32 	%rd61, %r82;
	add.s64 	%rd62, %rd1, %rd61;
	st.global.u8 	[%rd62], %rs4;
	selp.u32 	%r74, 1, 0, %p19;
	cvta.to.global.u64 	%rd63, %rd82;
	mul.wide.s32 	%rd64, %r82, 4;
	add.s64 	%rd65, %rd63, %rd64;
	st.global.u32 	[%rd65], %r74;
$L__BB0_13:
	add.s32 	%r88, %r88, 4;
	shl.b32 	%r75, %r9, 2;
	add.s32 	%r87, %r87, %r75;
	add.s32 	%r86, %r86, %r75;
	add.s32 	%r85, %r85, %r75;
	add.s32 	%r84, %r84, %r75;
	add.s32 	%r83, %r83, %r75;
	add.s32 	%r82, %r82, %r75;
	add.s32 	%r81, %r81, %r75;
	add.s32 	%r80, %r80, %r75;
	setp.ne.s32 	%p20, %r88, 0;
	@%p20 bra 	$L__BB0_5;
$L__BB0_14:
	setp.eq.s32 	%p21, %r11, 0;
	@%p21 bra 	$L__BB0_19;
	mad.lo.s32 	%r91, %r9, %r89, %r3;
	add.s32 	%r92, %r91, %r2;
	neg.s32 	%r90, %r11;
	cvt.s64.s32 	%rd67, %r2;
$L__BB0_16:
	.pragma "nounroll";
	div.s32 	%r76, %r91, %r8;
	cvt.rn.f32.s32 	%f55, %r76;
	fma.rn.f32 	%f14, %f16, %f55, %f2;
	mul.lo.s32 	%r77, %r76, %r8;
	sub.s32 	%r78, %r91, %r77;
	cvt.rn.f32.s32 	%f56, %r78;
	fma.rn.f32 	%f57, %f16, %f56, %f3;
	setp.geu.f32 	%p22, %f14, %f4;
	setp.geu.f32 	%p23, %f57, %f5;
	or.pred  	%p24, %p22, %p23;
	@%p24 bra 	$L__BB0_18;
	ld.param.u64 	%rd83, [_Z13create_voxelsP5voxelPiPfS2_S2_S2_S2_fffPbS1__param_11];
	ld.param.f32 	%f66, [_Z13create_voxelsP5voxelPiPfS2_S2_S2_S2_fffPbS1__param_9];
	mul.f32 	%f58, %f57, %f57;
	fma.rn.f32 	%f59, %f14, %f14, %f58;
	sqrt.rn.f32 	%f60, %f59;
	setp.lt.f32 	%p25, %f60, %f66;
	selp.u16 	%rs5, 1, 0, %p25;
	cvt.s64.s32 	%rd66, %r91;
	add.s64 	%rd68, %rd66, %rd67;
	mad.lo.s64 	%rd69, %rd68, 12, %rd2;
	st.global.f32 	[%rd69], %f14;
	st.global.f32 	[%rd69+4], %f57;
	st.global.f32 	[%rd69+8], %f1;
	cvt.s64.s32 	%rd70, %r92;
	add.s64 	%rd71, %rd1, %rd70;
	st.global.u8 	[%rd71], %rs5;
	selp.u32 	%r79, 1, 0, %p25;
	cvta.to.global.u64 	%rd72, %rd83;
	mul.wide.s32 	%rd73, %r92, 4;
	add.s64 	%rd74, %rd72, %rd73;
	st.global.u32 	[%rd74], %r79;
$L__BB0_18:
	add.s32 	%r92, %r92, %r9;
	add.s32 	%r91, %r91, %r9;
	add.s32 	%r90, %r90, 1;
	setp.ne.s32 	%p26, %r90, 0;
	@%p26 bra 	$L__BB0_16;
$L__BB0_19:
	ret;

}


// ===== COMPILED SASS (sm_100) =====

	.target	sm_100

	.elftype	@"ET_EXEC"


//--------------------- .note.nv.tkinfo           --------------------------
	.section	.note.nv.tkinfo,"",@"SHT_NOTE"
	.sectionflags	@"SHF_NOTE_NV_TKINFO"
	.tkinfo
        /*0018*/ 	.word	0x00000002
        /*0030*/ 	.string	""
        /*0030*/ 	.string	"ptxas"
        /*0030*/ 	.string	"Cuda compilation tools, release 13.0, V13.0.88"
        /*0030*/ 	.string	"Build cuda_13.0.r13.0/compiler.36424714_0"
        /*0030*/ 	.string	"-arch sm_100 -m 64 "



//--------------------- .note.nv.cuinfo           --------------------------
	.section	.note.nv.cuinfo,"",@"SHT_NOTE"
	.sectionflags	@"SHF_NOTE_NV_CUINFO"
        /*0018*/ 	.short	0x0002
        /*001a*/ 	.short	0x0064
        /*001c*/ 	.short	0x0082
	.zero		2


//--------------------- .nv.info                  --------------------------
	.section	.nv.info,"",@"SHT_CUDA_INFO"
	.align	4


	//----- nvinfo : EIATTR_REGCOUNT
	.align		4
        /*0000*/ 	.byte	0x04, 0x2f
        /*0002*/ 	.short	(.L_2 - .L_1)
	.align		4
.L_1:
        /*0004*/ 	.word	index@(_Z13create_voxelsP5voxelPiPfS2_S2_S2_S2_fffPbS1_)
        /*0008*/ 	.word	0x00000024


	//----- nvinfo : EIATTR_FRAME_SIZE
	.align		4
.L_2:
        /*000c*/ 	.byte	0x04, 0x11
        /*000e*/ 	.short	(.L_4 - .L_3)
	.align		4
.L_3:
        /*0010*/ 	.word	index@($__internal_1_$__cuda_sm3x_div_rn_noftz_f32_slowpath)
        /*0014*/ 	.word	0x00000010


	//----- nvinfo : EIATTR_FRAME_SIZE
	.align		4
.L_4:
        /*0018*/ 	.byte	0x04, 0x11
        /*001a*/ 	.short	(.L_6 - .L_5)
	.align		4
.L_5:
        /*001c*/ 	.word	index@($__internal_0_$__cuda_sm20_sqrt_rn_f32_slowpath)
        /*0020*/ 	.word	0x00000010


	//----- nvinfo : EIATTR_FRAME_SIZE
	.align		4
.L_6:
        /*0024*/ 	.byte	0x04, 0x11
        /*0026*/ 	.short	(.L_8 - .L_7)
	.align		4
.L_7:
        /*0028*/ 	.word	index@(_Z13create_voxelsP5voxelPiPfS2_S2_S2_S2_fffPbS1_)
        /*002c*/ 	.word	0x00000010


	//----- nvinfo : EIATTR_MIN_STACK_SIZE
	.align		4
.L_8:
        /*0030*/ 	.byte	0x04, 0x12
        /*0032*/ 	.short	(.L_10 - .L_9)
	.align		4
.L_9:
        /*0034*/ 	.word	index@(_Z13create_voxelsP5voxelPiPfS2_S2_S2_S2_fffPbS1_)
        /*0038*/ 	.word	0x00000010
.L_10:


//--------------------- .nv.compat                --------------------------
	.section	.nv.compat,"",@"SHT_CUDA_COMPAT_INFO"
	.align	4
        /*0000*/ 	.byte	0x02, 0x09, 0x00, 0x00, 0x02, 0x02, 0x01, 0x00, 0x02, 0x05, 0x05, 0x00, 0x03, 0x07, 0x01, 0x01
        /*0010*/ 	.byte	0x02, 0x03, 0x00, 0x00, 0x02, 0x06, 0x01, 0x00, 0x04, 0x0b, 0x08, 0x00, 0x01, 0x00, 0x00, 0x00
        /*0020*/ 	.byte	0x00, 0x00, 0x00, 0x00


//--------------------- .nv.info._Z13create_voxelsP5voxelPiPfS2_S2_S2_S2_fffPbS1_ --------------------------
	.section	.nv.info._Z13create_voxelsP5voxelPiPfS2_S2_S2_S2_fffPbS1_,"",@"SHT_CUDA_INFO"
	.sectionflags	@""
	.align	4


	//----- nvinfo : EIATTR_CUDA_API_VERSION
	.align		4
        /*0000*/ 	.byte	0x04, 0x37
        /*0002*/ 	.short	(.L_12 - .L_11)
.L_11:
        /*0004*/ 	.word	0x00000082


	//----- nvinfo : EIATTR_KPARAM_INFO
	.align		4
.L_12:
        /*0008*/ 	.byte	0x04, 0x17
        /*000a*/ 	.short	(.L_14 - .L_13)
.L_13:
        /*000c*/ 	.word	0x00000000
        /*0010*/ 	.short	0x000b
        /*0012*/ 	.short	0x0050
        /*0014*/ 	.byte	0x00, 0xf5, 0x21, 0x00


	//----- nvinfo : EIATTR_KPARAM_INFO
	.align		4
.L_14:
        /*0018*/ 	.byte	0x04, 0x17
        /*001a*/ 	.short	(.L_16 - .L_15)
.L_15:
        /*001c*/ 	.word	0x00000000
        /*0020*/ 	.short	0x000a
        /*0022*/ 	.short	0x0048
        /*0024*/ 	.byte	0x00, 0xf5, 0x21, 0x00


	//----- nvinfo : EIATTR_KPARAM_INFO
	.align		4
.L_16:
        /*0028*/ 	.byte	0x04, 0x17
        /*002a*/ 	.short	(.L_18 - .L_17)
.L_17:
        /*002c*/ 	.word	0x00000000
        /*0030*/ 	.short	0x0009
        /*0032*/ 	.short	0x0040
        /*0034*/ 	.byte	0x00, 0xf0, 0x11, 0x00


	//----- nvinfo : EIATTR_KPARAM_INFO
	.align		4
.L_18:
        /*0038*/ 	.byte	0x04, 0x17
        /*003a*/ 	.short	(.L_20 - .L_19)
.L_19:
        /*003c*/ 	.word	0x00000000
        /*0040*/ 	.short	0x0008
        /*0042*/ 	.short	0x003c
        /*0044*/ 	.byte	0x00, 0xf0, 0x11, 0x00


	//----- nvinfo : EIATTR_KPARAM_INFO
	.align		4
.L_20:
        /*0048*/ 	.byte	0x04, 0x17
        /*004a*/ 	.short	(.L_22 - .L_21)
.L_21:
        /*004c*/ 	.word	0x00000000
        /*0050*/ 	.short	0x0007
        /*0052*/ 	.short	0x0038
        /*0054*/ 	.byte	0x00, 0xf0, 0x11, 0x00


	//----- nvinfo : EIATTR_KPARAM_INFO
	.align		4
.L_22:
        /*0058*/ 	.byte	0x04, 0x17
        /*005a*/ 	.short	(.L_24 - .L_23)
.L_23:
        /*005c*/ 	.word	0x00000000
        /*0060*/ 	.short	0x0006
        /*0062*/ 	.short	0x0030
        /*0064*/ 	.byte	0x00, 0xf5, 0x21, 0x00


	//----- nvinfo : EIATTR_KPARAM_INFO
	.align		4
.L_24:
        /*0068*/ 	.byte	0x04, 0x17
        /*006a*/ 	.short	(.L_26 - .L_25)
.L_25:
        /*006c*/ 	.word	0x00000000
        /*0070*/ 	.short	0x0005
        /*0072*/ 	.short	0x0028
        /*0074*/ 	.byte	0x00, 0xf5, 0x21, 0x00


	//----- nvinfo : EIATTR_KPARAM_INFO
	.align		4
.L_26:
        /*0078*/ 	.byte	0x04, 0x17
        /*007a*/ 	.short	(.L_28 - .L_27)
.L_27:
        /*007c*/ 	.word	0x00000000
        /*0080*/ 	.short	0x0004
        /*0082*/ 	.short	0x0020
        /*0084*/ 	.byte	0x00, 0xf5, 0x21, 0x00


	//----- nvinfo : EIATTR_KPARAM_INFO
	.align		4
.L_28:
        /*0088*/ 	.byte	0x04, 0x17
        /*008a*/ 	.short	(.L_30 - .L_29)
.L_29:
        /*008c*/ 	.word	0x00000000
        /*0090*/ 	.short	0x0003
        /*0092*/ 	.short	0x0018
        /*0094*/ 	.byte	0x00, 0xf5, 0x21, 0x00


	//----- nvinfo : EIATTR_KPARAM_INFO
	.align		4
.L_30:
        /*0098*/ 	.byte	0x04, 0x17
        /*009a*/ 	.short	(.L_32 - .L_31)
.L_31:
        /*009c*/ 	.word	0x00000000
        /*00a0*/ 	.short	0x0002
        /*00a2*/ 	.short	0x0010
        /*00a4*/ 	.byte	0x00, 0xf5, 0x21, 0x00


	//----- nvinfo : EIATTR_KPARAM_INFO
	.align		4
.L_32:
        /*00a8*/ 	.byte	0x04, 0x17
        /*00aa*/ 	.short	(.L_34 - .L_33)
.L_33:
        /*00ac*/ 	.word	0x00000000
        /*00b0*/ 	.short	0x0001
        /*00b2*/ 	.short	0x0008
        /*00b4*/ 	.byte	0x00, 0xf5, 0x21, 0x00


	//----- nvinfo : EIATTR_KPARAM_INFO
	.align		4
.L_34:
        /*00b8*/ 	.byte	0x04, 0x17
        /*00ba*/ 	.short	(.L_36 - .L_35)
.L_35:
        /*00bc*/ 	.word	0x00000000
        /*00c0*/ 	.short	0x0000
        /*00c2*/ 	.short	0x0000
        /*00c4*/ 	.byte	0x00, 0xf5, 0x21, 0x00


	//----- nvinfo : EIATTR_SPARSE_MMA_MASK
	.align		4
.L_36:
        /*00c8*/ 	.byte	0x03, 0x50
        /*00ca*/ 	.short	0x0000


	//----- nvinfo : EIATTR_MAXREG_COUNT
	.align		4
        /*00cc*/ 	.byte	0x03, 0x1b
        /*00ce*/ 	.short	0x00ff


	//----- nvinfo : EIATTR_EXTERNS
	.align		4
        /*00d0*/ 	.byte	0x04, 0x0f
        /*00d2*/ 	.short	(.L_38 - .L_37)


	//   ....[0]....
	.align		4
.L_37:
        /*00d4*/ 	.word	index@(vprintf)


	//----- nvinfo : EIATTR_MERCURY_ISA_VERSION
	.align		4
.L_38:
        /*00d8*/ 	.byte	0x03, 0x5f
        /*00da*/ 	.short	0x0101


	//----- nvinfo : EIATTR_VRC_CTA_INIT_COUNT
	.align		4
        /*00dc*/ 	.byte	0x02, 0x4a
	.zero		1
	.zero		1


	//----- nvinfo : EIATTR_SYSCALL_OFFSETS
	.align		4
        /*00e0*/ 	.byte	0x04, 0x46
        /*00e2*/ 	.short	(.L_40 - .L_39)


	//   ....[0]....
.L_39:
        /*00e4*/ 	.word	0x000001b0


	//----- nvinfo : EIATTR_EXIT_INSTR_OFFSETS
	.align		4
.L_40:
        /*00e8*/ 	.byte	0x04, 0x1c
        /*00ea*/ 	.short	(.L_42 - .L_41)


	//   ....[0]....
.L_41:
        /*00ec*/ 	.word	0x00000630


	//   ....[1]....
        /*00f0*/ 	.word	0x00001a20


	//   ....[2]....
        /*00f4*/ 	.word	0x00001f30


	//----- nvinfo : EIATTR_CRS_STACK_SIZE
	.align		4
.L_42:
        /*00f8*/ 	.byte	0x04, 0x1e
        /*00fa*/ 	.short	(.L_44 - .L_43)
.L_43:
        /*00fc*/ 	.word	0x00000000


	//----- nvinfo : EIATTR_CBANK_PARAM_SIZE
	.align		4
.L_44:
        /*0100*/ 	.byte	0x03, 0x19
        /*0102*/ 	.short	0x0058


	//----- nvinfo : EIATTR_PARAM_CBANK
	.align		4
        /*0104*/ 	.byte	0x04, 0x0a
        /*0106*/ 	.short	(.L_46 - .L_45)
	.align		4
.L_45:
        /*0108*/ 	.word	index@(.nv.constant0._Z13create_voxelsP5voxelPiPfS2_S2_S2_S2_fffPbS1_)
        /*010c*/ 	.short	0x0380
        /*010e*/ 	.short	0x0058


	//----- nvinfo : EIATTR_SW_WAR
	.align		4
.L_46:
        /*0110*/ 	.byte	0x04, 0x36
        /*0112*/ 	.short	(.L_48 - .L_47)
.L_47:
        /*0114*/ 	.word	0x00000008
.L_48:


//--------------------- .nv.callgraph             --------------------------
	.section	.nv.callgraph,"",@"SHT_CUDA_CALLGRAPH"
	.align	4
	.sectionentsize	8
	.align		4
        /*0000*/ 	.word	0x00000000
	.align		4
        /*0004*/ 	.word	0xffffffff
	.align		4
        /*0008*/ 	.word	index@(_Z13create_voxelsP5voxelPiPfS2_S2_S2_S2_fffPbS1_)
	.align		4
        /*000c*/ 	.word	index@(vprintf)
	.align		4
        /*0010*/ 	.word	0x00000000
	.align		4
        /*0014*/ 	.word	0xfffffffe
	.align		4
        /*0018*/ 	.word	0x00000000
	.align		4
        /*001c*/ 	.word	0xfffffffd
	.align		4
        /*0020*/ 	.word	0x00000000
	.align		4
        /*0024*/ 	.word	0xfffffffc


//--------------------- .nv.constant4             --------------------------
	.section	.nv.constant4,"a",@progbits
	.align	8
	.align		8
.nv.constant4:
        /*0000*/ 	.dword	vprintf
	.align		8
        /*0008*/ 	.dword	$str


//--------------------- .text._Z13create_voxelsP5voxelPiPfS2_S2_S2_S2_fffPbS1_ --------------------------
	.section	.text._Z13create_voxelsP5voxelPiPfS2_S2_S2_S2_fffPbS1_,"ax",@progbits
	.align	128
        .global         _Z13create_voxelsP5voxelPiPfS2_S2_S2_S2_fffPbS1_
        .type           _Z13create_voxelsP5voxelPiPfS2_S2_S2_S2_fffPbS1_,@function
        .size           _Z13create_voxelsP5voxelPiPfS2_S2_S2_S2_fffPbS1_,(.L_x_49 - _Z13create_voxelsP5voxelPiPfS2_S2_S2_S2_fffPbS1_)
        .other          _Z13create_voxelsP5voxelPiPfS2_S2_S2_S2_fffPbS1_,@"STO_CUDA_ENTRY STV_DEFAULT"
_Z13create_voxelsP5voxelPiPfS2_S2_S2_S2_fffPbS1_:
.text._Z13create_voxelsP5voxelPiPfS2_S2_S2_S2_fffPbS1_:
[----:B------:R-:W0:Y:S01]  /*0000*/  LDC R1, c[0x0][0x37c] ;  /* 0x0000df00ff017b82 */ /* 0x000e220000000800 */
[----:B------:R-:W1:Y:S07]  /*0010*/  S2R R18, SR_CTAID.X ;  /* 0x0000000000127919 */ /* 0x000e6e0000002500 */
[----:B------:R-:W1:Y:S01]  /*0020*/  LDC.64 R2, c[0x0][0x388] ;  /* 0x0000e200ff027b82 */ /* 0x000e620000000a00 */
[----:B------:R-:W2:Y:S01]  /*0030*/  LDCU.64 UR36, c[0x0][0x358] ;  /* 0x00006b00ff2477ac */ /* 0x000ea20008000a00 */
[----:B0-----:R-:W-:-:S06]  /*0040*/  VIADD R1, R1, 0xfffffff0 ;  /* 0xfffffff001017836 */ /* 0x001fcc0000000000 */
[----:B------:R-:W0:Y:S01]  /*0050*/  LDC.64 R4, c[0x0][0x3b0] ;  /* 0x0000ec00ff047b82 */ /* 0x000e220000000a00 */
[----:B-1----:R-:W-:-:S04]  /*0060*/  IMAD.WIDE.U32 R2, R18, 0x4, R2 ;  /* 0x0000000412027825 */ /* 0x002fc800078e0002 */
[----:B0-----:R-:W-:Y:S02]  /*0070*/  IMAD.WIDE.U32 R4, R18, 0x4, R4 ;  /* 0x0000000412047825 */ /* 0x001fe400078e0004 */
[----:B--2---:R0:W5:Y:S04]  /*0080*/  LDG.E R2, desc[UR36][R2.64] ;  /* 0x0000002402027981 */ /* 0x004168000c1e1900 */
[----:B------:R0:W5:Y:S01]  /*0090*/  LDG.E R16, desc[UR36][R4.64] ;  /* 0x0000002404107981 */ /* 0x000162000c1e1900 */
[----:B------:R-:W1:Y:S01]  /*00a0*/  LDCU UR4, c[0x0][0x2f8] ;  /* 0x00005f00ff0477ac */ /* 0x000e620008000800 */
[----:B------:R-:W-:Y:S01]  /*00b0*/  BSSY.RECONVERGENT B6, `(.L_x_0) ;  /* 0x0000011000067945 */ /* 0x000fe20003800200 */
[----:B------:R-:W2:Y:S01]  /*00c0*/  S2R R17, SR_TID.X ;  /* 0x0000000000117919 */ /* 0x000ea20000002100 */
[----:B------:R-:W3:Y:S01]  /*00d0*/  LDCU UR5, c[0x0][0x2fc] ;  /* 0x00005f80ff0577ac */ /* 0x000ee20008000800 */
[----:B-1----:R-:W-:-:S05]  /*00e0*/  IADD3 R6, P1, PT, R1, UR4, RZ ;  /* 0x0000000401067c10 */ /* 0x002fca000ff3e0ff */
[----:B---3--:R-:W-:Y:S01]  /*00f0*/  IMAD.X R7, RZ, RZ, UR5, P1 ;  /* 0x00000005ff077e24 */ /* 0x008fe200088e06ff */
[----:B--2---:R-:W-:-:S13]  /*0100*/  ISETP.NE.AND P0, PT, R17, RZ, PT ;  /* 0x000000ff1100720c */ /* 0x004fda0003f05270 */
[----:B0-----:R-:W-:Y:S05]  /*0110*/  @P0 BRA `(.L_x_1) ;  /* 0x0000000000280947 */ /* 0x001fea0003800000 */
[----:B------:R-:W-:Y:S01]  /*0120*/  IMAD.MOV.U32 R19, RZ, RZ, RZ ;  /* 0x000000ffff137224 */ /* 0x000fe200078e00ff */
[----:B------:R-:W-:Y:S01]  /*0130*/  MOV R0, 0x0 ;  /* 0x0000000000007802 */ /* 0x000fe20000000f00 */
[----:B-----5:R0:W-:Y:S01]  /*0140*/  STL [R1+0x8], R2 ;  /* 0x0000080201007387 */ /* 0x0201e20000100800 */
[----:B------:R-:W1:Y:S02]  /*0150*/  LDCU.64 UR4, c[0x4][0x8] ;  /* 0x01000100ff0477ac */ /* 0x000e640008000a00 */
[----:B------:R0:W2:Y:S01]  /*0160*/  LDC.64 R8, c[0x4][R0] ;  /* 0x0100000000087b82 */ /* 0x0000a20000000a00 */
[----:B------:R0:W-:Y:S01]  /*0170*/  STL.64 [R1], R18 ;  /* 0x0000001201007387 */ /* 0x0001e20000100a00 */
[----:B-1----:R-:W-:Y:S01]  /*0180*/  MOV R4, UR4 ;  /* 0x0000000400047c02 */ /* 0x002fe20008000f00 */
[----:B0-----:R-:W-:-:S07]  /*0190*/  IMAD.U32 R5, RZ, RZ, UR5 ;  /* 0x00000005ff057e24 */ /* 0x001fce000f8e00ff */
[----:B------:R-:W-:-:S07]  /*01a0*/  LEPC R20, `(.L_x_1) ;  /* 0x000000001014794e */ /* 0x000fce0000000000 */
[----:B--2---:R-:W-:Y:S05]  /*01b0*/  CALL.ABS.NOINC R8 ;  /* 0x0000000008007343 */ /* 0x004fea0003c00000 */
.L_x_1:
[----:B------:R-:W-:Y:S05]  /*01c0*/  BSYNC.RECONVERGENT B6 ;  /* 0x0000000000067941 */ /* 0x000fea0003800200 */
.L_x_0:
[----:B------:R-:W0:Y:S08]  /*01d0*/  LDC.64 R4, c[0x0][0x390] ;  /* 0x0000e400ff047b82 */ /* 0x000e300000000a00 */
[----:B------:R-:W1:Y:S08]  /*01e0*/  LDC.64 R10, c[0x0][0x398] ;  /* 0x0000e600ff0a7b82 */ /* 0x000e700000000a00 */
[----:B------:R-:W2:Y:S01]  /*01f0*/  LDC.64 R12, c[0x0][0x3a0] ;  /* 0x0000e800ff0c7b82 */ /* 0x000ea20000000a00 */
[----:B0-----:R-:W-:-:S07]  /*0200*/  IMAD.WIDE.U32 R4, R18, 0x4, R4 ;  /* 0x0000000412047825 */ /* 0x001fce00078e0004 */
[----:B------:R-:W0:Y:S01]  /*0210*/  LDC.64 R6, c[0x0][0x3a8] ;  /* 0x0000ea00ff067b82 */ /* 0x000e220000000a00 */
[----:B------:R-:W3:Y:S01]  /*0220*/  LDG.E R4, desc[UR36][R4.64] ;  /* 0x0000002404047981 */ /* 0x000ee2000c1e1900 */
[----:B-1----:R-:W-:-:S06]  /*0230*/  IMAD.WIDE.U32 R10, R18, 0x4, R10 ;  /* 0x00000004120a7825 */ /* 0x002fcc00078e000a */
[----:B------:R-:W1:Y:S01]  /*0240*/  LDC R15, c[0x0][0x3b8] ;  /* 0x0000ee00ff0f7b82 */ /* 0x000e620000000800 */
[----:B------:R-:W4:Y:S01]  /*0250*/  LDG.E R10, desc[UR36][R10.64] ;  /* 0x000000240a0a7981 */ /* 0x000f22000c1e1900 */
[----:B--2---:R-:W-:-:S05]  /*0260*/  IMAD.WIDE.U32 R12, R18, 0x4, R12 ;  /* 0x00000004120c7825 */ /* 0x004fca00078e000c */
[----:B------:R-:W2:Y:S01]  /*0270*/  LDG.E R9, desc[UR36][R12.64] ;  /* 0x000000240c097981 */ /* 0x000ea2000c1e1900 */
[----:B0-----:R-:W-:-:S05]  /*0280*/  IMAD.WIDE.U32 R18, R18, 0x4, R6 ;  /* 0x0000000412127825 */ /* 0x001fca00078e0006 */
[----:B------:R-:W2:Y:S01]  /*0290*/  LDG.E R8, desc[UR36][R18.64] ;  /* 0x0000002412087981 */ /* 0x000ea2000c1e1900 */
[----:B-1----:R-:W0:Y:S02]  /*02a0*/  MUFU.RCP R3, R15 ;  /* 0x0000000f00037308 */ /* 0x002e240000001000 */
[----:B0-----:R-:W-:-:S04]  /*02b0*/  FFMA R14, R3, -R15, 1 ;  /* 0x3f800000030e7423 */ /* 0x001fc8000000080f */
[----:B------:R-:W-:Y:S02]  /*02c0*/  FFMA R3, R3, R14, R3 ;  /* 0x0000000e03037223 */ /* 0x000fe40000000003 */
[----:B---3--:R-:W-:Y:S08]  /*02d0*/  F2I.TRUNC.NTZ R7, R4 ;  /* 0x0000000400077305 */ /* 0x008ff0000020f100 */
[----:B----4-:R-:W0:Y:S02]  /*02e0*/  F2I.TRUNC.NTZ R6, R10 ;  /* 0x0000000a00067305 */ /* 0x010e24000020f100 */
[----:B0-----:R-:W-:-:S05]  /*02f0*/  IMAD.IADD R0, R6, 0x1, -R7 ;  /* 0x0000000106007824 */ /* 0x001fca00078e0a07 */
[----:B------:R-:W-:-:S04]  /*0300*/  I2FP.F32.S32 R0, R0 ;  /* 0x0000000000007245 */ /* 0x000fc80000201400 */
[----:B------:R-:W0:Y:S01]  /*0310*/  FCHK P0, R0, R15 ;  /* 0x0000000f00007302 */ /* 0x000e220000000000 */
[----:B------:R-:W-:-:S07]  /*0320*/  FFMA R5, R0, R3, RZ ;  /* 0x0000000300057223 */ /* 0x000fce00000000ff */
[----:B--2---:R-:W1:Y:S08]  /*0330*/  F2I.TRUNC.NTZ R9, R9 ;  /* 0x0000000900097305 */ /* 0x004e70000020f100 */
[----:B------:R-:W2:Y:S01]  /*0340*/  F2I.TRUNC.NTZ R8, R8 ;  /* 0x0000000800087305 */ /* 0x000ea2000020f100 */
[----:B------:R-:W-:-:S04]  /*0350*/  FFMA R12, R5, -R15, R0 ;  /* 0x8000000f050c7223 */ /* 0x000fc80000000000 */
[----:B------:R-:W-:Y:S01]  /*0360*/  FFMA R3, R3, R12, R5 ;  /* 0x0000000c03037223 */ /* 0x000fe20000000005 */
[----:B01----:R-:W-:Y:S06]  /*0370*/  @!P0 BRA `(.L_x_2) ;  /* 0x0000000000188947 */ /* 0x003fec0003800000 */
[----:B------:R-:W0:Y:S01]  /*0380*/  LDCU UR4, c[0x0][0x3b8] ;  /* 0x00007700ff0477ac */ /* 0x000e220008000800 */
[----:B------:R-:W-:Y:S01]  /*0390*/  IMAD.MOV.U32 R4, RZ, RZ, R0 ;  /* 0x000000ffff047224 */ /* 0x000fe200078e0000 */
[----:B------:R-:W-:Y:S02]  /*03a0*/  MOV R12, 0x3d0 ;  /* 0x000003d0000c7802 */ /* 0x000fe40000000f00 */
[----:B0-----:R-:W-:-:S07]  /*03b0*/  MOV R5, UR4 ;  /* 0x0000000400057c02 */ /* 0x001fce0008000f00 */
[----:B--2--5:R-:W-:Y:S05]  /*03c0*/  CALL.REL.NOINC `($__internal_1_$__cuda_sm3x_div_rn_noftz_f32_slowpath) ;  /* 0x0000001c00347944 */ /* 0x024fea0003c00000 */
[----:B------:R-:W-:-:S07]  /*03d0*/  IMAD.MOV.U32 R3, RZ, RZ, R5 ;  /* 0x000000ffff037224 */ /* 0x000fce00078e0005 */
.L_x_2:
[----:B------:R-:W0:Y:S01]  /*03e0*/  LDC R13, c[0x0][0x3bc] ;  /* 0x0000ef00ff0d7b82 */ /* 0x000e220000000800 */
[----:B--2---:R-:W-:Y:S01]  /*03f0*/  IMAD.IADD R0, R8, 0x1, -R9 ;  /* 0x0000000108007824 */ /* 0x004fe200078e0a09 */
[----:B------:R-:W-:Y:S04]  /*0400*/  F2I.TRUNC.NTZ R10, R3 ;  /* 0x00000003000a7305 */ /* 0x000fe8000020f100 */
[----:B------:R-:W-:-:S04]  /*0410*/  I2FP.F32.S32 R0, R0 ;  /* 0x0000000000007245 */ /* 0x000fc80000201400 */
[----:B0-----:R-:W0:Y:S08]  /*0420*/  MUFU.RCP R4, R13 ;  /* 0x0000000d00047308 */ /* 0x001e300000001000 */
[----:B------:R-:W1:Y:S01]  /*0430*/  FCHK P0, R0, R13 ;  /* 0x0000000d00007302 */ /* 0x000e620000000000 */
[----:B0-----:R-:W-:-:S04]  /*0440*/  FFMA R5, R4, -R13, 1 ;  /* 0x3f80000004057423 */ /* 0x001fc8000000080d */
[----:B------:R-:W-:-:S04]  /*0450*/  FFMA R5, R4, R5, R4 ;  /* 0x0000000504057223 */ /* 0x000fc80000000004 */
[----:B------:R-:W-:-:S04]  /*0460*/  FFMA R4, R0, R5, RZ ;  /* 0x0000000500047223 */ /* 0x000fc800000000ff */
[----:B------:R-:W-:-:S04]  /*0470*/  FFMA R11, R4, -R13, R0 ;  /* 0x8000000d040b7223 */ /* 0x000fc80000000000 */
[----:B------:R-:W-:Y:S01]  /*0480*/  FFMA R5, R5, R11, R4 ;  /* 0x0000000b05057223 */ /* 0x000fe20000000004 */
[----:B-1----:R-:W-:Y:S06]  /*0490*/  @!P0 BRA `(.L_x_3) ;  /* 0x0000000000148947 */ /* 0x002fec0003800000 */
[----:B------:R-:W0:Y:S01]  /*04a0*/  LDCU UR4, c[0x0][0x3bc] ;  /* 0x00007780ff0477ac */ /* 0x000e220008000800 */
[----:B------:R-:W-:Y:S01]  /*04b0*/  IMAD.MOV.U32 R4, RZ, RZ, R0 ;  /* 0x000000ffff047224 */ /* 0x000fe200078e0000 */
[----:B------:R-:W-:Y:S02]  /*04c0*/  MOV R12, 0x4f0 ;  /* 0x000004f0000c7802 */ /* 0x000fe40000000f00 */
[----:B0-----:R-:W-:-:S07]  /*04d0*/  MOV R5, UR4 ;  /* 0x0000000400057c02 */ /* 0x001fce0008000f00 */
[----:B-----5:R-:W-:Y:S05]  /*04e0*/  CALL.REL.NOINC `($__internal_1_$__cuda_sm3x_div_rn_noftz_f32_slowpath) ;  /* 0x0000001800ec7944 */ /* 0x020fea0003c00000 */
.L_x_3:
[----:B------:R-:W0:Y:S01]  /*04f0*/  LDC R0, c[0x0][0x360] ;  /* 0x0000d800ff007b82 */ /* 0x000e220000000800 */
[----:B------:R-:W1:Y:S01]  /*0500*/  F2I.TRUNC.NTZ R3, R5 ;  /* 0x0000000500037305 */ /* 0x000e62000020f100 */
[----:B------:R-:W-:Y:S01]  /*0510*/  BSSY.RECONVERGENT B0, `(.L_x_4) ;  /* 0x000000f000007945 */ /* 0x000fe20003800200 */
[----:B-1----:R-:W-:-:S05]  /*0520*/  IMAD R4, R10, R3, RZ ;  /* 0x000000030a047224 */ /* 0x002fca00078e02ff */
[----:B------:R-:W-:Y:S02]  /*0530*/  I2FP.F32.S32 R4, R4 ;  /* 0x0000000400047245 */ /* 0x000fe40000201400 */
[----:B0-----:R-:W-:-:S04]  /*0540*/  I2FP.F32.U32 R5, R0 ;  /* 0x0000000000057245 */ /* 0x001fc80000201000 */
[----:B------:R-:W0:Y:S08]  /*0550*/  MUFU.RCP R12, R5 ;  /* 0x00000005000c7308 */ /* 0x000e300000001000 */
[----:B------:R-:W1:Y:S01]  /*0560*/  FCHK P0, R4, R5 ;  /* 0x0000000504007302 */ /* 0x000e620000000000 */
[----:B0-----:R-:W-:-:S04]  /*0570*/  FFMA R11, -R5, R12, 1 ;  /* 0x3f800000050b7423 */ /* 0x001fc8000000010c */
[----:B------:R-:W-:-:S04]  /*0580*/  FFMA R11, R12, R11, R12 ;  /* 0x0000000b0c0b7223 */ /* 0x000fc8000000000c */
[----:B------:R-:W-:-:S04]  /*0590*/  FFMA R10, R4, R11, RZ ;  /* 0x0000000b040a7223 */ /* 0x000fc800000000ff */
[----:B------:R-:W-:-:S04]  /*05a0*/  FFMA R12, -R5, R10, R4 ;  /* 0x0000000a050c7223 */ /* 0x000fc80000000104 */
[----:B------:R-:W-:Y:S01]  /*05b0*/  FFMA R10, R11, R12, R10 ;  /* 0x0000000c0b0a7223 */ /* 0x000fe2000000000a */
[----:B-1----:R-:W-:Y:S06]  /*05c0*/  @!P0 BRA `(.L_x_5) ;  /* 0x00000000000c8947 */ /* 0x002fec0003800000 */
[----:B------:R-:W-:-:S07]  /*05d0*/  MOV R12, 0x5f0 ;  /* 0x000005f0000c7802 */ /* 0x000fce0000000f00 */
[----:B-----5:R-:W-:Y:S05]  /*05e0*/  CALL.REL.NOINC `($__internal_1_$__cuda_sm3x_div_rn_noftz_f32_slowpath) ;  /* 0x0000001800ac7944 */ /* 0x020fea0003c00000 */
[----:B------:R-:W-:-:S07]  /*05f0*/  IMAD.MOV.U32 R10, RZ, RZ, R5 ;  /* 0x000000ffff0a7224 */ /* 0x000fce00078e0005 */
.L_x_5:
[----:B------:R-:W-:Y:S05]  /*0600*/  BSYNC.RECONVERGENT B0 ;  /* 0x0000000000007941 */ /* 0x000fea0003800200 */
.L_x_4:
[----:B------:R-:W0:Y:S02]  /*0610*/  F2I.CEIL.NTZ R10, R10 ;  /* 0x0000000a000a7305 */ /* 0x000e24000020b100 */
[----:B0-----:R-:W-:-:S13]  /*0620*/  ISETP.GE.AND P0, PT, R10, 0x1, PT ;  /* 0x000000010a00780c */ /* 0x001fda0003f06270 */
[----:B------:R-:W-:Y:S05]  /*0630*/  @!P0 EXIT ;  /* 0x000000000000894d */ /* 0x000fea0003800000 */
[C---:B------:R-:W-:Y:S01]  /*0640*/  ISETP.GE.U32.AND P0, PT, R10.reuse, 0x4, PT ;  /* 0x000000040a00780c */ /* 0x040fe20003f06070 */
[----:B------:R-:W-:Y:S01]  /*0650*/  BSSY.RECONVERGENT B0, `(.L_x_6) ;  /* 0x000013b000007945 */ /* 0x000fe20003800200 */
[----:B------:R-:W-:Y:S02]  /*0660*/  I2FP.F32.S32 R4, R7 ;  /* 0x0000000700047245 */ /* 0x000fe40000201400 */
[----:B------:R-:W-:Y:S01]  /*0670*/  I2FP.F32.S32 R5, R9 ;  /* 0x0000000900057245 */ /* 0x000fe20000201400 */
[----:B------:R-:W-:Y:S01]  /*0680*/  IMAD.MOV.U32 R9, RZ, RZ, RZ ;  /* 0x000000ffff097224 */ /* 0x000fe200078e00ff */
[----:B------:R-:W-:Y:S02]  /*0690*/  I2FP.F32.S32 R7, R8 ;  /* 0x0000000800077245 */ /* 0x000fe40000201400 */
[----:B------:R-:W-:Y:S02]  /*06a0*/  I2FP.F32.S32 R6, R6 ;  /* 0x0000000600067245 */ /* 0x000fe40000201400 */
[----:B------:R-:W-:-:S03]  /*06b0*/  LOP3.LUT R8, R10, 0x3, RZ, 0xc0, !PT ;  /* 0x000000030a087812 */ /* 0x000fc600078ec0ff */
[----:B------:R-:W-:Y:S05]  /*06c0*/  @!P0 BRA `(.L_x_7) ;  /* 0x0000001000cc8947 */ /* 0x000fea0003800000 */
[----:B------:R-:W-:Y:S01]  /*06d0*/  LOP3.LUT R9, R10, 0x7ffffffc, RZ, 0xc0, !PT ;  /* 0x7ffffffc0a097812 */ /* 0x000fe200078ec0ff */
[--C-:B-----5:R-:W-:Y:S01]  /*06e0*/  IMAD.IADD R13, R2, 0x1, R17.reuse ;  /* 0x00000001020d7824 */ /* 0x120fe200078e0211 */
[C---:B------:R-:W-:Y:S01]  /*06f0*/  LEA R10, R0.reuse, R17, 0x1 ;  /* 0x00000011000a7211 */ /* 0x040fe200078e08ff */
[----:B------:R-:W-:Y:S01]  /*0700*/  IMAD.IADD R11, R17, 0x1, R0 ;  /* 0x00000001110b7824 */ /* 0x000fe200078e0200 */
[----:B------:R-:W-:Y:S01]  /*0710*/  SHF.R.S32.HI R15, RZ, 0x1f, R2 ;  /* 0x0000001fff0f7819 */ /* 0x000fe20000011402 */
[C-C-:B------:R-:W-:Y:S01]  /*0720*/  IMAD R12, R0.reuse, 0x3, R17.reuse ;  /* 0x00000003000c7824 */ /* 0x140fe200078e0211 */
[----:B------:R-:W-:Y:S01]  /*0730*/  LEA R21, R0, R13, 0x1 ;  /* 0x0000000d00157211 */ /* 0x000fe200078e08ff */
[----:B------:R-:W-:Y:S02]  /*0740*/  IMAD.MOV.U32 R14, RZ, RZ, R17 ;  /* 0x000000ffff0e7224 */ /* 0x000fe400078e0011 */
[----:B------:R-:W-:Y:S02]  /*0750*/  IMAD.IADD R19, R2, 0x1, R11 ;  /* 0x0000000102137824 */ /* 0x000fe400078e020b */
[----:B------:R-:W-:-:S02]  /*0760*/  IMAD R29, R0, 0x3, R13 ;  /* 0x00000003001d7824 */ /* 0x000fc400078e020d */
[----:B------:R-:W-:-:S07]  /*0770*/  IMAD.MOV R18, RZ, RZ, -R9 ;  /* 0x000000ffff127224 */ /* 0x000fce00078e0a09 */
.L_x_28:
[-C--:B0-----:R-:W-:Y:S01]  /*0780*/  IABS R25, R3.reuse ;  /* 0x0000000300197213 */ /* 0x081fe20000000000 */
[----:B------:R-:W0:Y:S01]  /*0790*/  LDCU UR4, c[0x0][0x3b8] ;  /* 0x00007700ff0477ac */ /* 0x000e220008000800 */
[----:B------:R-:W-:Y:S01]  /*07a0*/  IABS R26, R14 ;  /* 0x0000000e001a7213 */ /* 0x000fe20000000000 */
[----:B------:R-:W-:Y:S01]  /*07b0*/  BSSY.RECONVERGENT B1, `(.L_x_8) ;  /* 0x0000044000017945 */ /* 0x000fe20003800200 */
[----:B------:R-:W1:Y:S01]  /*07c0*/  I2F.RP R20, R25 ;  /* 0x0000001900147306 */ /* 0x000e620000209400 */
[----:B------:R-:W-:-:S07]  /*07d0*/  IABS R28, R3 ;  /* 0x00000003001c7213 */ /* 0x000fce0000000000 */
[----:B-1----:R-:W1:Y:S02]  /*07e0*/  MUFU.RCP R20, R20 ;  /* 0x0000001400147308 */ /* 0x002e640000001000 */
[----:B-1----:R-:W-:Y:S02]  /*07f0*/  VIADD R22, R20, 0xffffffe ;  /* 0x0ffffffe14167836 */ /* 0x002fe40000000000 */
[----:B------:R-:W-:-:S04]  /*0800*/  IMAD.MOV R20, RZ, RZ, -R28 ;  /* 0x000000ffff147224 */ /* 0x000fc800078e0a1c */
[----:B------:R1:W2:Y:S02]  /*0810*/  F2I.FTZ.U32.TRUNC.NTZ R23, R22 ;  /* 0x0000001600177305 */ /* 0x0002a4000021f000 */
[----:B-1----:R-:W-:Y:S02]  /*0820*/  IMAD.MOV.U32 R22, RZ, RZ, RZ ;  /* 0x000000ffff167224 */ /* 0x002fe400078e00ff */
[----:B--2---:R-:W-:-:S04]  /*0830*/  IMAD.MOV R24, RZ, RZ, -R23 ;  /* 0x000000ffff187224 */ /* 0x004fc800078e0a17 */
[----:B------:R-:W-:Y:S01]  /*0840*/  IMAD R27, R24, R25, RZ ;  /* 0x00000019181b7224 */ /* 0x000fe200078e02ff */
[----:B------:R-:W-:-:S03]  /*0850*/  MOV R24, R26 ;  /* 0x0000001a00187202 */ /* 0x000fc60000000f00 */
[----:B------:R-:W-:-:S06]  /*0860*/  IMAD.HI.U32 R23, R23, R27, R22 ;  /* 0x0000001b17177227 */ /* 0x000fcc00078e0016 */
[----:B------:R-:W-:-:S04]  /*0870*/  IMAD.HI.U32 R23, R23, R24, RZ ;  /* 0x0000001817177227 */ /* 0x000fc800078e00ff */
[----:B------:R-:W-:-:S05]  /*0880*/  IMAD R20, R23, R20, R24 ;  /* 0x0000001417147224 */ /* 0x000fca00078e0218 */
[----:B------:R-:W-:-:S13]  /*0890*/  ISETP.GT.U32.AND P2, PT, R25, R20, PT ;  /* 0x000000141900720c */ /* 0x000fda0003f44070 */
[----:B------:R-:W-:Y:S01]  /*08a0*/  @!P2 IMAD.IADD R20, R20, 0x1, -R25 ;  /* 0x000000011414a824 */ /* 0x000fe200078e0a19 */
[----:B------:R-:W-:Y:S02]  /*08b0*/  @!P2 IADD3 R23, PT, PT, R23, 0x1, RZ ;  /* 0x000000011717a810 */ /* 0x000fe40007ffe0ff */
[----:B------:R-:W-:Y:S02]  /*08c0*/  ISETP.NE.AND P2, PT, R3, RZ, PT ;  /* 0x000000ff0300720c */ /* 0x000fe40003f45270 */
[----:B------:R-:W-:Y:S02]  /*08d0*/  ISETP.GE.U32.AND P0, PT, R20, R25, PT ;  /* 0x000000191400720c */ /* 0x000fe40003f06070 */
[----:B------:R-:W-:-:S04]  /*08e0*/  LOP3.LUT R20, R14, R3, RZ, 0x3c, !PT ;  /* 0x000000030e147212 */ /* 0x000fc800078e3cff */
[----:B------:R-:W-:-:S07]  /*08f0*/  ISETP.GE.AND P1, PT, R20, RZ, PT ;  /* 0x000000ff1400720c */ /* 0x000fce0003f26270 */
[----:B------:R-:W-:-:S06]  /*0900*/  @P0 VIADD R23, R23, 0x1 ;  /* 0x0000000117170836 */ /* 0x000fcc0000000000 */
[----:B------:R-:W-:Y:S01]  /*0910*/  @!P1 IMAD.MOV R23, RZ, RZ, -R23 ;  /* 0x000000ffff179224 */ /* 0x000fe200078e0a17 */
[----:B------:R-:W-:-:S04]  /*0920*/  @!P2 LOP3.LUT R23, RZ, R3, RZ, 0x33, !PT ;  /* 0x00000003ff17a212 */ /* 0x000fc800078e33ff */
[----:B------:R-:W-:Y:S01]  /*0930*/  I2FP.F32.S32 R31, R23 ;  /* 0x00000017001f7245 */ /* 0x000fe20000201400 */
[----:B------:R-:W-:-:S04]  /*0940*/  IMAD.MOV R20, RZ, RZ, -R23 ;  /* 0x000000ffff147224 */ /* 0x000fc800078e0a17 */
[----:B------:R-:W-:Y:S02]  /*0950*/  IMAD R20, R3, R20, R14 ;  /* 0x0000001403147224 */ /* 0x000fe400078e020e */
[----:B0-----:R-:W-:-:S03]  /*0960*/  FFMA R31, R31, UR4, R4 ;  /* 0x000000041f1f7c23 */ /* 0x001fc60008000004 */
[----:B------:R-:W-:-:S05]  /*0970*/  I2FP.F32.S32 R20, R20 ;  /* 0x0000001400147245 */ /* 0x000fca0000201400 */
[----:B------:R-:W-:-:S05]  /*0980*/  FFMA R28, R20, UR4, R5 ;  /* 0x00000004141c7c23 */ /* 0x000fca0008000005 */
[----:B------:R-:W-:-:S04]  /*0990*/  FSETP.GEU.AND P0, PT, R28, R7, PT ;  /* 0x000000071c00720b */ /* 0x000fc80003f0e000 */
[----:B------:R-:W-:-:S13]  /*09a0*/  FSETP.GEU.OR P0, PT, R31, R6, P0 ;  /* 0x000000061f00720b */ /* 0x000fda000070e400 */
[----:B------:R-:W-:Y:S05]  /*09b0*/  @P0 BRA `(.L_x_9) ;  /* 0x00000000008c0947 */ /* 0x000fea0003800000 */
[----:B------:R-:W-:Y:S01]  /*09c0*/  FMUL R20, R28, R28 ;  /* 0x0000001c1c147220 */ /* 0x000fe20000400000 */
[----:B------:R-:W-:Y:S03]  /*09d0*/  BSSY.RECONVERGENT B2, `(.L_x_10) ;  /* 0x000000e000027945 */ /* 0x000fe60003800200 */
[----:B------:R-:W-:-:S04]  /*09e0*/  FFMA R23, R31, R31, R20 ;  /* 0x0000001f1f177223 */ /* 0x000fc80000000014 */
[----:B------:R0:W1:Y:S01]  /*09f0*/  MUFU.RSQ R22, R23 ;  /* 0x0000001700167308 */ /* 0x0000620000001400 */
[----:B------:R-:W-:-:S04]  /*0a00*/  IADD3 R20, PT, PT, R23, -0xd000000, RZ ;  /* 0xf300000017147810 */ /* 0x000fc80007ffe0ff */
[----:B------:R-:W-:-:S13]  /*0a10*/  ISETP.GT.U32.AND P0, PT, R20, 0x727fffff, PT ;  /* 0x727fffff1400780c */ /* 0x000fda0003f04070 */
[----:B01----:R-:W-:Y:S05]  /*0a20*/  @!P0 BRA `(.L_x_11) ;  /* 0x0000000000108947 */ /* 0x003fea0003800000 */
[----:B------:R-:W-:Y:S01]  /*0a30*/  IMAD.MOV.U32 R20, RZ, RZ, R23 ;  /* 0x000000ffff147224 */ /* 0x000fe200078e0017 */
[----:B------:R-:W-:-:S07]  /*0a40*/  MOV R22, 0xa60 ;  /* 0x00000a6000167802 */ /* 0x000fce0000000f00 */
[----:B------:R-:W-:Y:S05]  /*0a50*/  CALL.REL.NOINC `($__internal_0_$__cuda_sm20_sqrt_rn_f32_slowpath) ;  /* 0x0000001400387944 */ /* 0x000fea0003c00000 */
[----:B------:R-:W-:Y:S05]  /*0a60*/  BRA `(.L_x_12) ;  /* 0x0000000000107947 */ /* 0x000fea0003800000 */
.L_x_11:
[----:B------:R-:W-:Y:S01]  /*0a70*/  FMUL.FTZ R20, R23, R22 ;  /* 0x0000001617147220 */ /* 0x000fe20000410000 */
[----:B------:R-:W-:-:S03]  /*0a80*/  FMUL.FTZ R22, R22, 0.5 ;  /* 0x3f00000016167820 */ /* 0x000fc60000410000 */
[----:B------:R-:W-:-:S04]  /*0a90*/  FFMA R23, -R20, R20, R23 ;  /* 0x0000001414177223 */ /* 0x000fc80000000117 */
[----:B------:R-:W-:-:S07]  /*0aa0*/  FFMA R20, R23, R22, R20 ;  /* 0x0000001617147223 */ /* 0x000fce0000000014 */
.L_x_12:
[----:B------:R-:W-:Y:S05]  /*0ab0*/  BSYNC.RECONVERGENT B2 ;  /* 0x0000000000027941 */ /* 0x000fea0003800200 */
.L_x_10:
[----:B------:R-:W0:Y:S01]  /*0ac0*/  LDC.64 R24, c[0x0][0x380] ;  /* 0x0000e000ff187b82 */ /* 0x000e220000000a00 */
[----:B------:R-:W1:Y:S01]  /*0ad0*/  LDCU UR4, c[0x0][0x3c0] ;  /* 0x00007800ff0477ac */ /* 0x000e620008000800 */
[----:B------:R-:W-:Y:S01]  /*0ae0*/  IADD3 R27, P0, PT, R2, R14, RZ ;  /* 0x0000000e021b7210 */ /* 0x000fe20007f1e0ff */
[----:B------:R-:W2:Y:S03]  /*0af0*/  LDCU.64 UR6, c[0x0][0x3c8] ;  /* 0x00007900ff0677ac */ /* 0x000ea60008000a00 */
[----:B------:R-:W-:Y:S02]  /*0b00*/  LEA.HI.X.SX32 R26, R14, R15, 0x1, P0 ;  /* 0x0000000f0e1a7211 */ /* 0x000fe400000f0eff */
[----:B------:R-:W3:Y:S01]  /*0b10*/  LDC.64 R22, c[0x0][0x3d0] ;  /* 0x0000f400ff167b82 */ /* 0x000ee20000000a00 */
[----:B-1----:R-:W-:-:S04]  /*0b20*/  FSETP.GEU.AND P0, PT, R20, UR4, PT ;  /* 0x0000000414007c0b */ /* 0x002fc8000bf0e000 */
[----:B------:R-:W-:Y:S01]  /*0b30*/  SEL R33, RZ, 0x1, P0 ;  /* 0x00000001ff217807 */ /* 0x000fe20000000000 */
[----:B0-----:R-:W-:-:S04]  /*0b40*/  IMAD.WIDE.U32 R24, R27, 0xc, R24 ;  /* 0x0000000c1b187825 */ /* 0x001fc800078e0018 */
[----:B------:R-:W-:Y:S01]  /*0b50*/  IMAD R27, R26, 0xc, RZ ;  /* 0x0000000c1a1b7824 */ /* 0x000fe200078e02ff */
[----:B--2---:R-:W-:-:S03]  /*0b60*/  IADD3 R26, P1, PT, R13, UR6, RZ ;  /* 0x000000060d1a7c10 */ /* 0x004fc6000ff3e0ff */
[----:B------:R-:W-:Y:S01]  /*0b70*/  IMAD.IADD R25, R25, 0x1, R27 ;  /* 0x0000000119197824 */ /* 0x000fe200078e021b */
[C---:B------:R-:W-:Y:S01]  /*0b80*/  LEA.HI.X.SX32 R27, R13.reuse, UR7, 0x1, P1 ;  /* 0x000000070d1b7c11 */ /* 0x040fe200088f0eff */
[----:B---3--:R-:W-:-:S03]  /*0b90*/  IMAD.WIDE R22, R13, 0x4, R22 ;  /* 0x000000040d167825 */ /* 0x008fc600078e0216 */
[----:B------:R0:W-:Y:S04]  /*0ba0*/  STG.E desc[UR36][R24.64], R31 ;  /* 0x0000001f18007986 */ /* 0x0001e8000c101924 */
[----:B------:R0:W-:Y:S04]  /*0bb0*/  STG.E desc[UR36][R24.64+0x4], R28 ;  /* 0x0000041c18007986 */ /* 0x0001e8000c101924 */
[----:B------:R0:W-:Y:S04]  /*0bc0*/  STG.E desc[UR36][R24.64+0x8], R16 ;  /* 0x0000081018007986 */ /* 0x0001e8000c101924 */
[----:B------:R0:W-:Y:S04]  /*0bd0*/  STG.E.U8 desc[UR36][R26.64], R33 ;  /* 0x000000211a007986 */ /* 0x0001e8000c101124 */
[----:B------:R0:W-:Y:S02]  /*0be0*/  STG.E desc[UR36][R22.64], R33 ;  /* 0x0000002116007986 */ /* 0x0001e4000c101924 */
.L_x_9:
[----:B------:R-:W-:Y:S05]  /*0bf0*/  BSYNC.RECONVERGENT B1 ;  /* 0x0000000000017941 */ /* 0x000fea0003800200 */
.L_x_8:
[----:B0-----:R-:W-:Y:S01]  /*0c00*/  IABS R27, R3 ;  /* 0x00000003001b7213 */ /* 0x001fe20000000000 */
[----:B------:R-:W0:Y:S01]  /*0c10*/  LDCU UR4, c[0x0][0x3b8] ;  /* 0x00007700ff0477ac */ /* 0x000e220008000800 */
[----:B------:R-:W-:Y:S01]  /*0c20*/  IABS R25, R11 ;  /* 0x0000000b00197213 */ /* 0x000fe20000000000 */
[----:B------:R-:W-:Y:S01]  /*0c30*/  BSSY.RECONVERGENT B1, `(.L_x_13) ;  /* 0x0000043000017945 */ /* 0x000fe20003800200 */
[----:B------:R-:W1:Y:S01]  /*0c40*/  I2F.RP R20, R27 ;  /* 0x0000001b00147306 */ /* 0x000e620000209400 */
[----:B------:R-:W-:-:S07]  /*0c50*/  IABS R26, R3 ;  /* 0x00000003001a7213 */ /* 0x000fce0000000000 */
[----:B-1----:R-:W1:Y:S02]  /*0c60*/  MUFU.RCP R20, R20 ;  /* 0x0000001400147308 */ /* 0x002e640000001000 */
[----:B-1----:R-:W-:-:S06]  /*0c70*/  VIADD R22, R20, 0xffffffe ;  /* 0x0ffffffe14167836 */ /* 0x002fcc0000000000 */
[----:B------:R1:W2:Y:S02]  /*0c80*/  F2I.FTZ.U32.TRUNC.NTZ R23, R22 ;  /* 0x0000001600177305 */ /* 0x0002a4000021f000 */
[----:B-1----:R-:W-:Y:S01]  /*0c90*/  IMAD.MOV.U32 R22, RZ, RZ, RZ ;  /* 0x000000ffff167224 */ /* 0x002fe200078e00ff */
[----:B--2---:R-:W-:-:S05]  /*0ca0*/  IADD3 R24, PT, PT, RZ, -R23, RZ ;  /* 0x80000017ff187210 */ /* 0x004fca0007ffe0ff */
[----:B------:R-:W-:-:S04]  /*0cb0*/  IMAD R31, R24, R27, RZ ;  /* 0x0000001b181f7224 */ /* 0x000fc800078e02ff */
[----:B------:R-:W-:-:S04]  /*0cc0*/  IMAD.HI.U32 R24, R23, R31, R22 ;  /* 0x0000001f17187227 */ /* 0x000fc800078e0016 */
[----:B------:R-:W-:Y:S02]  /*0cd0*/  IMAD.MOV R23, RZ, RZ, -R26 ;  /* 0x000000ffff177224 */ /* 0x000fe400078e0a1a */
        /* <DEDUP_REMOVED lines=32> */
.L_x_16:
[----:B------:R-:W-:Y:S01]  /*0ee0*/  FMUL.FTZ R20, R23, R22 ;  /* 0x0000001617147220 */ /* 0x000fe20000410000 */
[----:B------:R-:W-:-:S03]  /*0ef0*/  FMUL.FTZ R22, R22, 0.5 ;  /* 0x3f00000016167820 */ /* 0x000fc60000410000 */
[----:B------:R-:W-:-:S04]  /*0f00*/  FFMA R23, -R20, R20, R23 ;  /* 0x0000001414177223 */ /* 0x000fc80000000117 */
[----:B------:R-:W-:-:S07]  /*0f10*/  FFMA R20, R23, R22, R20 ;  /* 0x0000001617147223 */ /* 0x000fce0000000014 */
.L_x_17:
[----:B------:R-:W-:Y:S05]  /*0f20*/  BSYNC.RECONVERGENT B2 ;  /* 0x0000000000027941 */ /* 0x000fea0003800200 */
.L_x_15:
        /* <DEDUP_REMOVED lines=19> */
.L_x_14:
[----:B------:R-:W-:Y:S05]  /*1060*/  BSYNC.RECONVERGENT B1 ;  /* 0x0000000000017941 */ /* 0x000fea0003800200 */
.L_x_13:
[-C--:B0-----:R-:W-:Y:S01]  /*1070*/  IABS R27, R3.reuse ;  /* 0x00000003001b7213 */ /* 0x081fe20000000000 */
        /* <DEDUP_REMOVED lines=45> */
.L_x_21:
[----:B------:R-:W-:Y:S01]  /*1350*/  FMUL.FTZ R20, R23, R22 ;  /* 0x0000001617147220 */ /* 0x000fe20000410000 */
[----:B------:R-:W-:-:S03]  /*1360*/  FMUL.FTZ R22, R22, 0.5 ;  /* 0x3f00000016167820 */ /* 0x000fc60000410000 */
[----:B------:R-:W-:-:S04]  /*1370*/  FFMA R23, -R20, R20, R23 ;  /* 0x0000001414177223 */ /* 0x000fc80000000117 */
[----:B------:R-:W-:-:S07]  /*1380*/  FFMA R20, R23, R22, R20 ;  /* 0x0000001617147223 */ /* 0x000fce0000000014 */
.L_x_22:
[----:B------:R-:W-:Y:S05]  /*1390*/  BSYNC.RECONVERGENT B2 ;  /* 0x0000000000027941 */ /* 0x000fea0003800200 */
.L_x_20:
        /* <DEDUP_REMOVED lines=19> */
.L_x_19:
[----:B------:R-:W-:Y:S05]  /*14d0*/  BSYNC.RECONVERGENT B1 ;  /* 0x0000000000017941 */ /* 0x000fea0003800200 */
.L_x_18:
        /* <DEDUP_REMOVED lines=17> */
[-C--:B------:R-:W-:Y:S01]  /*15f0*/  @!P2 IADD3 R22, PT, PT, R22, -R27.reuse, RZ ;  /* 0x8000001b1616a210 */ /* 0x080fe20007ffe0ff */
[----:B------:R-:W-:Y:S01]  /*1600*/  @!P2 VIADD R20, R20, 0x1 ;  /* 0x000000011414a836 */ /* 0x000fe20000000000 */
[----:B------:R-:W-:Y:S02]  /*1610*/  ISETP.NE.AND P2, PT, R3, RZ, PT ;  /* 0x000000ff0300720c */ /* 0x000fe40003f45270 */
[----:B------:R-:W-:Y:S02]  /*1620*/  ISETP.GE.U32.AND P1, PT, R22, R27, PT ;  /* 0x0000001b1600720c */ /* 0x000fe40003f26070 */
[----:B------:R-:W-:-:S04]  /*1630*/  LOP3.LUT R22, R12, R3, RZ, 0x3c, !PT ;  /* 0x000000030c167212 */ /* 0x000fc800078e3cff */
[----:B------:R-:W-:-:S07]  /*1640*/  ISETP.GE.AND P0, PT, R22, RZ, PT ;  /* 0x000000ff1600720c */ /* 0x000fce0003f06270 */
[----:B------:R-:W-:-:S06]  /*1650*/  @P1 VIADD R20, R20, 0x1 ;  /* 0x0000000114141836 */ /* 0x000fcc0000000000 */
[----:B------:R-:W-:Y:S02]  /*1660*/  @!P0 IADD3 R20, PT, PT, -R20, RZ, RZ ;  /* 0x000000ff14148210 */ /* 0x000fe40007ffe1ff */
        /* <DEDUP_REMOVED lines=13> */
[----:B------:R-:W-:Y:S01]  /*1740*/  VIADD R20, R23, 0xf3000000 ;  /* 0xf300000017147836 */ /* 0x000fe20000000000 */
[----:B------:R0:W1:Y:S04]  /*1750*/  MUFU.RSQ R22, R23 ;  /* 0x0000001700167308 */ /* 0x0000680000001400 */
[----:B------:R-:W-:-:S13]  /*1760*/  ISETP.GT.U32.AND P0, PT, R20, 0x727fffff, PT ;  /* 0x727fffff1400780c */ /* 0x000fda0003f04070 */
[----:B01----:R-:W-:Y:S05]  /*1770*/  @!P0 BRA `(.L_x_26) ;  /* 0x0000000000108947 */ /* 0x003fea0003800000 */
[----:B------:R-:W-:Y:S02]  /*1780*/  MOV R20, R23 ;  /* 0x0000001700147202 */ /* 0x000fe40000000f00 */
[----:B------:R-:W-:-:S07]  /*1790*/  MOV R22, 0x17b0 ;  /* 0x000017b000167802 */ /* 0x000fce0000000f00 */
[----:B------:R-:W-:Y:S05]  /*17a0*/  CALL.REL.NOINC `($__internal_0_$__cuda_sm20_sqrt_rn_f32_slowpath) ;  /* 0x0000000400e47944 */ /* 0x000fea0003c00000 */
[----:B------:R-:W-:Y:S05]  /*17b0*/  BRA `(.L_x_27) ;  /* 0x0000000000107947 */ /* 0x000fea0003800000 */
.L_x_26:
[----:B------:R-:W-:Y:S01]  /*17c0*/  FMUL.FTZ R20, R23, R22 ;  /* 0x0000001617147220 */ /* 0x000fe20000410000 */
[----:B------:R-:W-:-:S03]  /*17d0*/  FMUL.FTZ R22, R22, 0.5 ;  /* 0x3f00000016167820 */ /* 0x000fc60000410000 */
[----:B------:R-:W-:-:S04]  /*17e0*/  FFMA R23, -R20, R20, R23 ;  /* 0x0000001414177223 */ /* 0x000fc80000000117 */
[----:B------:R-:W-:-:S07]  /*17f0*/  FFMA R20, R23, R22, R20 ;  /* 0x0000001617147223 */ /* 0x000fce0000000014 */
.L_x_27:
[----:B------:R-:W-:Y:S05]  /*1800*/  BSYNC.RECONVERGENT B2 ;  /* 0x0000000000027941 */ /* 0x000fea0003800200 */
.L_x_25:
        /* <DEDUP_REMOVED lines=19> */
.L_x_24:
[----:B------:R-:W-:Y:S05]  /*1940*/  BSYNC.RECONVERGENT B1 ;  /* 0x0000000000017941 */ /* 0x000fea0003800200 */
.L_x_23:
[----:B------:R-:W-:Y:S01]  /*1950*/  VIADD R18, R18, 0x4 ;  /* 0x0000000412127836 */ /* 0x000fe20000000000 */
[C---:B------:R-:W-:Y:S01]  /*1960*/  LEA R11, R0.reuse, R11, 0x2 ;  /* 0x0000000b000b7211 */ /* 0x040fe200078e10ff */
[C---:B------:R-:W-:Y:S01]  /*1970*/  IMAD R19, R0.reuse, 0x4, R19 ;  /* 0x0000000400137824 */ /* 0x040fe200078e0213 */
[C---:B------:R-:W-:Y:S01]  /*1980*/  LEA R21, R0.reuse, R21, 0x2 ;  /* 0x0000001500157211 */ /* 0x040fe200078e10ff */
[----:B------:R-:W-:Y:S01]  /*1990*/  IMAD R10, R0, 0x4, R10 ;  /* 0x00000004000a7824 */ /* 0x000fe200078e020a */
[----:B------:R-:W-:Y:S01]  /*19a0*/  ISETP.NE.AND P0, PT, R18, RZ, PT ;  /* 0x000000ff1200720c */ /* 0x000fe20003f05270 */
[C---:B------:R-:W-:Y:S01]  /*19b0*/  IMAD R12, R0.reuse, 0x4, R12 ;  /* 0x00000004000c7824 */ /* 0x040fe200078e020c */
[C---:B------:R-:W-:Y:S01]  /*19c0*/  LEA R14, R0.reuse, R14, 0x2 ;  /* 0x0000000e000e7211 */ /* 0x040fe200078e10ff */
[C---:B------:R-:W-:Y:S02]  /*19d0*/  IMAD R29, R0.reuse, 0x4, R29 ;  /* 0x00000004001d7824 */ /* 0x040fe400078e021d */
[----:B------:R-:W-:-:S08]  /*19e0*/  IMAD R13, R0, 0x4, R13 ;  /* 0x00000004000d7824 */ /* 0x000fd000078e020d */
[----:B------:R-:W-:Y:S05]  /*19f0*/  @P0 BRA `(.L_x_28) ;  /* 0xffffffec00600947 */ /* 0x000fea000383ffff */
.L_x_7:
[----:B------:R-:W-:Y:S05]  /*1a00*/  BSYNC.RECONVERGENT B0 ;  /* 0x0000000000007941 */ /* 0x000fea0003800200 */
.L_x_6:
[----:B------:R-:W-:-:S13]  /*1a10*/  ISETP.NE.AND P0, PT, R8, RZ, PT ;  /* 0x000000ff0800720c */ /* 0x000fda0003f05270 */
[----:B------:R-:W-:Y:S05]  /*1a20*/  @!P0 EXIT ;  /* 0x000000000000894d */ /* 0x000fea0003800000 */
[----:B------:R-:W1:Y:S01]  /*1a30*/  LDC.64 R12, c[0x0][0x380] ;  /* 0x0000e000ff0c7b82 */ /* 0x000e620000000a00 */
[----:B------:R-:W-:Y:S02]  /*1a40*/  IMAD R9, R0, R9, R17 ;  /* 0x0000000900097224 */ /* 0x000fe400078e0211 */
[----:B------:R-:W-:-:S03]  /*1a50*/  IMAD.MOV R8, RZ, RZ, -R8 ;  /* 0x000000ffff087224 */ /* 0x000fc600078e0a08 */
[----:B-----5:R-:W-:Y:S02]  /*1a60*/  IADD3 R15, PT, PT, R2, R9, RZ ;  /* 0x00000009020f7210 */ /* 0x020fe40007ffe0ff */
[----:B------:R-:W2:Y:S05]  /*1a70*/  LDC.64 R10, c[0x0][0x3d0] ;  /* 0x0000f400ff0a7b82 */ /* 0x000eaa0000000a00 */
.L_x_34:
[----:B0-----:R-:W-:Y:S01]  /*1a80*/  IABS R20, R3 ;  /* 0x0000000300147213 */ /* 0x001fe20000000000 */
[----:B------:R-:W3:Y:S01]  /*1a90*/  LDCU UR4, c[0x0][0x3b8] ;  /* 0x00007700ff0477ac */ /* 0x000ee20008000800 */
[----:B------:R-:W-:Y:S01]  /*1aa0*/  IABS R17, R9 ;  /* 0x0000000900117213 */ /* 0x000fe20000000000 */
[----:B------:R-:W-:Y:S01]  /*1ab0*/  VIADD R8, R8, 0x1 ;  /* 0x0000000108087836 */ /* 0x000fe20000000000 */
[----:B------:R-:W4:Y:S01]  /*1ac0*/  I2F.RP R14, R20 ;  /* 0x00000014000e7306 */ /* 0x000f220000209400 */
[----:B0-----:R-:W-:Y:S01]  /*1ad0*/  IABS R23, R3 ;  /* 0x0000000300177213 */ /* 0x001fe20000000000 */
[----:B------:R-:W-:Y:S06]  /*1ae0*/  BSSY.RECONVERGENT B0, `(.L_x_29) ;  /* 0x0000041000007945 */ /* 0x000fec0003800200 */
[----:B----4-:R-:W0:Y:S02]  /*1af0*/  MUFU.RCP R14, R14 ;  /* 0x0000000e000e7308 */ /* 0x010e240000001000 */
[----:B0-----:R-:W-:-:S06]  /*1b00*/  VIADD R18, R14, 0xffffffe ;  /* 0x0ffffffe0e127836 */ /* 0x001fcc0000000000 */
[----:B------:R0:W4:Y:S02]  /*1b10*/  F2I.FTZ.U32.TRUNC.NTZ R19, R18 ;  /* 0x0000001200137305 */ /* 0x000124000021f000 */
[----:B0-----:R-:W-:Y:S02]  /*1b20*/  HFMA2 R18, -RZ, RZ, 0, 0 ;  /* 0x00000000ff127431 */ /* 0x001fe400000001ff */
[----:B----4-:R-:W-:-:S04]  /*1b30*/  IMAD.MOV R21, RZ, RZ, -R19 ;  /* 0x000000ffff157224 */ /* 0x010fc800078e0a13 */
        /* <DEDUP_REMOVED lines=12> */
[----:B------:R-:W-:Y:S01]  /*1c00*/  @P1 VIADD R14, R14, 0x1 ;  /* 0x000000010e0e1836 */ /* 0x000fe20000000000 */
[----:B------:R-:W-:-:S05]  /*1c10*/  ISETP.NE.AND P1, PT, R8, RZ, PT ;  /* 0x000000ff0800720c */ /* 0x000fca0003f25270 */
[----:B------:R-:W-:Y:S01]  /*1c20*/  @!P0 IMAD.MOV R14, RZ, RZ, -R14 ;  /* 0x000000ffff0e8224 */ /* 0x000fe200078e0a0e */
[----:B------:R-:W-:-:S04]  /*1c30*/  @!P2 LOP3.LUT R14, RZ, R3, RZ, 0x33, !PT ;  /* 0x00000003ff0ea212 */ /* 0x000fc800078e33ff */
[----:B------:R-:W-:-:S05]  /*1c40*/  IADD3 R18, PT, PT, -R14, RZ, RZ ;  /* 0x000000ff0e127210 */ /* 0x000fca0007ffe1ff */
[----:B------:R-:W-:-:S05]  /*1c50*/  IMAD R17, R3, R18, R9 ;  /* 0x0000001203117224 */ /* 0x000fca00078e0209 */
[----:B------:R-:W-:Y:S02]  /*1c60*/  I2FP.F32.S32 R18, R17 ;  /* 0x0000001100127245 */ /* 0x000fe40000201400 */
[----:B------:R-:W-:-:S03]  /*1c70*/  I2FP.F32.S32 R17, R14 ;  /* 0x0000000e00117245 */ /* 0x000fc60000201400 */
[----:B---3--:R-:W-:Y:S02]  /*1c80*/  FFMA R14, R18, UR4, R5 ;  /* 0x00000004120e7c23 */ /* 0x008fe40008000005 */
[----:B------:R-:W-:-:S03]  /*1c90*/  FFMA R17, R17, UR4, R4 ;  /* 0x0000000411117c23 */ /* 0x000fc60008000004 */
[----:B------:R-:W-:-:S04]  /*1ca0*/  FSETP.GEU.AND P0, PT, R14, R7, PT ;  /* 0x000000070e00720b */ /* 0x000fc80003f0e000 */
[----:B------:R-:W-:-:S13]  /*1cb0*/  FSETP.GEU.OR P0, PT, R17, R6, P0 ;  /* 0x000000061100720b */ /* 0x000fda000070e400 */
[----:B------:R-:W-:Y:S05]  /*1cc0*/  @P0 BRA `(.L_x_30) ;  /* 0x0000000000880947 */ /* 0x000fea0003800000 */
[----:B------:R-:W-:Y:S01]  /*1cd0*/  FMUL R18, R14, R14 ;  /* 0x0000000e0e127220 */ /* 0x000fe20000400000 */
[----:B------:R-:W-:Y:S03]  /*1ce0*/  BSSY.RECONVERGENT B1, `(.L_x_31) ;  /* 0x000000e000017945 */ /* 0x000fe60003800200 */
[----:B------:R-:W-:-:S04]  /*1cf0*/  FFMA R19, R17, R17, R18 ;  /* 0x0000001111137223 */ /* 0x000fc80000000012 */
[----:B------:R-:W-:Y:S01]  /*1d00*/  VIADD R20, R19, 0xf3000000 ;  /* 0xf300000013147836 */ /* 0x000fe20000000000 */
[----:B------:R0:W3:Y:S04]  /*1d10*/  MUFU.RSQ R18, R19 ;  /* 0x0000001300127308 */ /* 0x0000e80000001400 */
[----:B------:R-:W-:-:S13]  /*1d20*/  ISETP.GT.U32.AND P0, PT, R20, 0x727fffff, PT ;  /* 0x727fffff1400780c */ /* 0x000fda0003f04070 */
[----:B0--3--:R-:W-:Y:S05]  /*1d30*/  @!P0 BRA `(.L_x_32) ;  /* 0x0000000000108947 */ /* 0x009fea0003800000 */
[----:B------:R-:W-:Y:S02]  /*1d40*/  MOV R20, R19 ;  /* 0x0000001300147202 */ /* 0x000fe40000000f00 */
[----:B------:R-:W-:-:S07]  /*1d50*/  MOV R22, 0x1d70 ;  /* 0x00001d7000167802 */ /* 0x000fce0000000f00 */
[----:B-12---:R-:W-:Y:S05]  /*1d60*/  CALL.REL.NOINC `($__internal_0_$__cuda_sm20_sqrt_rn_f32_slowpath) ;  /* 0x0000000000747944 */ /* 0x006fea0003c00000 */
[----:B------:R-:W-:Y:S05]  /*1d70*/  BRA `(.L_x_33) ;  /* 0x0000000000107947 */ /* 0x000fea0003800000 */
.L_x_32:
[----:B------:R-:W-:Y:S01]  /*1d80*/  FMUL.FTZ R20, R19, R18 ;  /* 0x0000001213147220 */ /* 0x000fe20000410000 */
[----:B------:R-:W-:-:S03]  /*1d90*/  FMUL.FTZ R18, R18, 0.5 ;  /* 0x3f00000012127820 */ /* 0x000fc60000410000 */
[----:B------:R-:W-:-:S04]  /*1da0*/  FFMA R19, -R20, R20, R19 ;  /* 0x0000001414137223 */ /* 0x000fc80000000113 */
[----:B------:R-:W-:-:S07]  /*1db0*/  FFMA R20, R19, R18, R20 ;  /* 0x0000001213147223 */ /* 0x000fce0000000014 */
.L_x_33:
[----:B------:R-:W-:Y:S05]  /*1dc0*/  BSYNC.RECONVERGENT B1 ;  /* 0x0000000000017941 */ /* 0x000fea0003800200 */
.L_x_31:
[----:B------:R-:W0:Y:S01]  /*1dd0*/  LDCU UR4, c[0x0][0x3c0] ;  /* 0x00007800ff0477ac */ /* 0x000e220008000800 */
[----:B------:R-:W-:Y:S02]  /*1de0*/  SHF.R.S32.HI R19, RZ, 0x1f, R9 ;  /* 0x0000001fff137819 */ /* 0x000fe40000011409 */
[C---:B------:R-:W-:Y:S01]  /*1df0*/  IADD3 R21, P0, PT, R2.reuse, R9, RZ ;  /* 0x0000000902157210 */ /* 0x040fe20007f1e0ff */
[----:B------:R-:W3:Y:S03]  /*1e00*/  LDCU.64 UR6, c[0x0][0x3c8] ;  /* 0x00007900ff0677ac */ /* 0x000ee60008000a00 */
[----:B------:R-:W-:Y:S01]  /*1e10*/  LEA.HI.X.SX32 R22, R2, R19, 0x1, P0 ;  /* 0x0000001302167211 */ /* 0x000fe200000f0eff */
[----:B-1----:R-:W-:-:S04]  /*1e20*/  IMAD.WIDE.U32 R18, R21, 0xc, R12 ;  /* 0x0000000c15127825 */ /* 0x002fc800078e000c */
[----:B------:R-:W-:-:S04]  /*1e30*/  IMAD R21, R22, 0xc, RZ ;  /* 0x0000000c16157824 */ /* 0x000fc800078e02ff */
[----:B------:R-:W-:Y:S01]  /*1e40*/  IMAD.IADD R19, R19, 0x1, R21 ;  /* 0x0000000113137824 */ /* 0x000fe200078e0215 */
[----:B0-----:R-:W-:Y:S01]  /*1e50*/  FSETP.GEU.AND P0, PT, R20, UR4, PT ;  /* 0x0000000414007c0b */ /* 0x001fe2000bf0e000 */
[----:B--2---:R-:W-:-:S03]  /*1e60*/  IMAD.WIDE R20, R15, 0x4, R10 ;  /* 0x000000040f147825 */ /* 0x004fc600078e020a */
[----:B------:R0:W-:Y:S01]  /*1e70*/  STG.E desc[UR36][R18.64], R17 ;  /* 0x0000001112007986 */ /* 0x0001e2000c101924 */
[C---:B---3--:R-:W-:Y:S02]  /*1e80*/  IADD3 R22, P2, PT, R15.reuse, UR6, RZ ;  /* 0x000000060f167c10 */ /* 0x048fe4000ff5e0ff */
[----:B------:R-:W-:Y:S01]  /*1e90*/  SEL R25, RZ, 0x1, P0 ;  /* 0x00000001ff197807 */ /* 0x000fe20000000000 */
[----:B------:R0:W-:Y:S01]  /*1ea0*/  STG.E desc[UR36][R18.64+0x4], R14 ;  /* 0x0000040e12007986 */ /* 0x0001e2000c101924 */
[----:B------:R-:W-:-:S03]  /*1eb0*/  LEA.HI.X.SX32 R23, R15, UR7, 0x1, P2 ;  /* 0x000000070f177c11 */ /* 0x000fc600090f0eff */
[----:B------:R0:W-:Y:S04]  /*1ec0*/  STG.E desc[UR36][R18.64+0x8], R16 ;  /* 0x0000081012007986 */ /* 0x0001e8000c101924 */
[----:B------:R0:W-:Y:S04]  /*1ed0*/  STG.E.U8 desc[UR36][R22.64], R25 ;  /* 0x0000001916007986 */ /* 0x0001e8000c101124 */
[----:B------:R0:W-:Y:S02]  /*1ee0*/  STG.E desc[UR36][R20.64], R25 ;  /* 0x0000001914007986 */ /* 0x0001e4000c101924 */
.L_x_30:
[----:B------:R-:W-:Y:S05]  /*1ef0*/  BSYNC.RECONVERGENT B0 ;  /* 0x0000000000007941 */ /* 0x000fea0003800200 */
.L_x_29:
[C---:B------:R-:W-:Y:S01]  /*1f00*/  IMAD.IADD R15, R0.reuse, 0x1, R15 ;  /* 0x00000001000f7824 */ /* 0x040fe200078e020f */
[----:B------:R-:W-:Y:S01]  /*1f10*/  IADD3 R9, PT, PT, R0, R9, RZ ;  /* 0x0000000900097210 */ /* 0x000fe20007ffe0ff */
[----:B------:R-:W-:Y:S06]  /*1f20*/  @P1 BRA `(.L_x_34) ;  /* 0xfffffff800d41947 */ /* 0x000fec000383ffff */
[----:B------:R-:W-:Y:S05]  /*1f30*/  EXIT ;  /* 0x000000000000794d */ /* 0x000fea0003800000 */
        .weak           $__internal_0_$__cuda_sm20_sqrt_rn_f32_slowpath
        .type           $__internal_0_$__cuda_sm20_sqrt_rn_f32_slowpath,@function
        .size           $__internal_0_$__cuda_sm20_sqrt_rn_f32_slowpath,($__internal_1_$__cuda_sm3x_div_rn_noftz_f32_slowpath - $__internal_0_$__cuda_sm20_sqrt_rn_f32_slowpath)
$__internal_0_$__cuda_sm20_sqrt_rn_f32_slowpath:
[----:B------:R-:W-:-:S13]  /*1f40*/  LOP3.LUT P0, RZ, R20, 0x7fffffff, RZ, 0xc0, !PT ;  /* 0x7fffffff14ff7812 */ /* 0x000fda000780c0ff */
[----:B------:R-:W-:Y:S01]  /*1f50*/  @!P0 IMAD.MOV.U32 R25, RZ, RZ, R20 ;  /* 0x000000ffff198224 */ /* 0x000fe200078e0014 */
[----:B------:R-:W-:Y:S06]  /*1f60*/  @!P0 BRA `(.L_x_35) ;  /* 0x0000000000408947 */ /* 0x000fec0003800000 */
[----:B------:R-:W-:-:S13]  /*1f70*/  FSETP.GEU.FTZ.AND P0, PT, R20, RZ, PT ;  /* 0x000000ff1400720b */ /* 0x000fda0003f1e000 */
[----:B------:R-:W-:Y:S01]  /*1f80*/  @!P0 IMAD.MOV.U32 R25, RZ, RZ, 0x7fffffff ;  /* 0x7fffffffff198424 */ /* 0x000fe200078e00ff */
[----:B------:R-:W-:Y:S06]  /*1f90*/  @!P0 BRA `(.L_x_35) ;  /* 0x0000000000348947 */ /* 0x000fec0003800000 */
[----:B------:R-:W-:-:S13]  /*1fa0*/  FSETP.GTU.FTZ.AND P0, PT, |R20|, +INF , PT ;  /* 0x7f8000001400780b */ /* 0x000fda0003f1c200 */
[----:B------:R-:W-:Y:S01]  /*1fb0*/  @P0 FADD.FTZ R25, R20, 1 ;  /* 0x3f80000014190421 */ /* 0x000fe20000010000 */
[----:B------:R-:W-:Y:S06]  /*1fc0*/  @P0 BRA `(.L_x_35) ;  /* 0x0000000000280947 */ /* 0x000fec0003800000 */
[----:B------:R-:W-:-:S13]  /*1fd0*/  FSETP.NEU.FTZ.AND P0, PT, |R20|, +INF , PT ;  /* 0x7f8000001400780b */ /* 0x000fda0003f1d200 */
[----:B------:R-:W-:-:S04]  /*1fe0*/  @P0 FFMA R26, R20, 1.84467440737095516160e+19, RZ ;  /* 0x5f800000141a0823 */ /* 0x000fc800000000ff */
[----:B------:R-:W0:Y:S02]  /*1ff0*/  @P0 MUFU.RSQ R25, R26 ;  /* 0x0000001a00190308 */ /* 0x000e240000001400 */
[----:B0-----:R-:W-:Y:S01]  /*2000*/  @P0 FMUL.FTZ R23, R26, R25 ;  /* 0x000000191a170220 */ /* 0x001fe20000410000 */
[----:B------:R-:W-:Y:S01]  /*2010*/  @P0 FMUL.FTZ R24, R25, 0.5 ;  /* 0x3f00000019180820 */ /* 0x000fe20000410000 */
[----:B------:R-:W-:Y:S02]  /*2020*/  @!P0 MOV R25, R20 ;  /* 0x0000001400198202 */ /* 0x000fe40000000f00 */
[----:B------:R-:W-:-:S04]  /*2030*/  @P0 FADD.FTZ R27, -R23, -RZ ;  /* 0x800000ff171b0221 */ /* 0x000fc80000010100 */
[----:B------:R-:W-:-:S04]  /*2040*/  @P0 FFMA R30, R23, R27, R26 ;  /* 0x0000001b171e0223 */ /* 0x000fc8000000001a */
[----:B------:R-:W-:-:S04]  /*2050*/  @P0 FFMA R24, R30, R24, R23 ;  /* 0x000000181e180223 */ /* 0x000fc80000000017 */
[----:B------:R-:W-:-:S07]  /*2060*/  @P0 FMUL.FTZ R25, R24, 2.3283064365386962891e-10 ;  /* 0x2f80000018190820 */ /* 0x000fce0000410000 */
.L_x_35:
[----:B------:R-:W-:Y:S02]  /*2070*/  IMAD.MOV.U32 R23, RZ, RZ, 0x0 ;  /* 0x00000000ff177424 */ /* 0x000fe400078e00ff */
[----:B------:R-:W-:Y:S02]  /*2080*/  IMAD.MOV.U32 R20, RZ, RZ, R25 ;  /* 0x000000ffff147224 */ /* 0x000fe400078e0019 */
[----:B------:R-:W-:Y:S05]  /*2090*/  RET.REL.NODEC R22 `(_Z13create_voxelsP5voxelPiPfS2_S2_S2_S2_fffPbS1_) ;  /* 0xffffffdc16d87950 */ /* 0x000fea0003c3ffff */
        .weak           $__internal_1_$__cuda_sm3x_div_rn_noftz_f32_slowpath
        .type           $__internal_1_$__cuda_sm3x_div_rn_noftz_f32_slowpath,@function
        .size           $__internal_1_$__cuda_sm3x_div_rn_noftz_f32_slowpath,(.L_x_49 - $__internal_1_$__cuda_sm3x_div_rn_noftz_f32_slowpath)
$__internal_1_$__cuda_sm3x_div_rn_noftz_f32_slowpath:
[----:B------:R-:W-:Y:S01]  /*20a0*/  SHF.R.U32.HI R13, RZ, 0x17, R5 ;  /* 0x00000017ff0d7819 */ /* 0x000fe20000011605 */
[----:B------:R-:W-:Y:S01]  /*20b0*/  BSSY.RECONVERGENT B1, `(.L_x_36) ;  /* 0x0000062000017945 */ /* 0x000fe20003800200 */
[----:B------:R-:W-:Y:S02]  /*20c0*/  SHF.R.U32.HI R11, RZ, 0x17, R4 ;  /* 0x00000017ff0b7819 */ /* 0x000fe40000011604 */
[----:B------:R-:W-:Y:S02]  /*20d0*/  LOP3.LUT R20, R13, 0xff, RZ, 0xc0, !PT ;  /* 0x000000ff0d147812 */ /* 0x000fe400078ec0ff */
[----:B------:R-:W-:Y:S02]  /*20e0*/  LOP3.LUT R18, R11, 0xff, RZ, 0xc0, !PT ;  /* 0x000000ff0b127812 */ /* 0x000fe400078ec0ff */
[----:B------:R-:W-:-:S03]  /*20f0*/  IADD3 R14, PT, PT, R20, -0x1, RZ ;  /* 0xffffffff140e7810 */ /* 0x000fc60007ffe0ff */
[----:B------:R-:W-:Y:S01]  /*2100*/  VIADD R13, R18, 0xffffffff ;  /* 0xffffffff120d7836 */ /* 0x000fe20000000000 */
[----:B------:R-:W-:-:S04]  /*2110*/  ISETP.GT.U32.AND P0, PT, R14, 0xfd, PT ;  /* 0x000000fd0e00780c */ /* 0x000fc80003f04070 */
[----:B------:R-:W-:-:S13]  /*2120*/  ISETP.GT.U32.OR P0, PT, R13, 0xfd, P0 ;  /* 0x000000fd0d00780c */ /* 0x000fda0000704470 */
[----:B------:R-:W-:Y:S01]  /*2130*/  @!P0 IMAD.MOV.U32 R11, RZ, RZ, RZ ;  /* 0x000000ffff0b8224 */ /* 0x000fe200078e00ff */
[----:B------:R-:W-:Y:S06]  /*2140*/  @!P0 BRA `(.L_x_37) ;  /* 0x00000000005c8947 */ /* 0x000fec0003800000 */
[----:B------:R-:W-:Y:S02]  /*2150*/  FSETP.GTU.FTZ.AND P0, PT, |R4|, +INF , PT ;  /* 0x7f8000000400780b */ /* 0x000fe40003f1c200 */
[----:B------:R-:W-:-:S04]  /*2160*/  FSETP.GTU.FTZ.AND P1, PT, |R5|, +INF , PT ;  /* 0x7f8000000500780b */ /* 0x000fc80003f3c200 */
[----:B------:R-:W-:-:S13]  /*2170*/  PLOP3.LUT P0, PT, P0, P1, PT, 0xf8, 0x8f ;  /* 0x00000000008f781c */ /* 0x000fda0000703f70 */
[----:B------:R-:W-:Y:S05]  /*2180*/  @P0 BRA `(.L_x_38) ;  /* 0x00000004004c0947 */ /* 0x000fea0003800000 */
[----:B------:R-:W-:-:S13]  /*2190*/  LOP3.LUT P0, RZ, R5, 0x7fffffff, R4, 0xc8, !PT ;  /* 0x7fffffff05ff7812 */ /* 0x000fda000780c804 */
[----:B------:R-:W-:Y:S05]  /*21a0*/  @!P0 BRA `(.L_x_39) ;  /* 0x00000004003c8947 */ /* 0x000fea0003800000 */
[C---:B------:R-:W-:Y:S02]  /*21b0*/  FSETP.NEU.FTZ.AND P2, PT, |R4|.reuse, +INF , PT ;  /* 0x7f8000000400780b */ /* 0x040fe40003f5d200 */
[----:B------:R-:W-:Y:S02]  /*21c0*/  FSETP.NEU.FTZ.AND P1, PT, |R5|, +INF , PT ;  /* 0x7f8000000500780b */ /* 0x000fe40003f3d200 */
[----:B------:R-:W-:-:S11]  /*21d0*/  FSETP.NEU.FTZ.AND P0, PT, |R4|, +INF , PT ;  /* 0x7f8000000400780b */ /* 0x000fd60003f1d200 */
[----:B------:R-:W-:Y:S05]  /*21e0*/  @!P1 BRA !P2, `(.L_x_39) ;  /* 0x00000004002c9947 */ /* 0x000fea0005000000 */
[----:B------:R-:W-:-:S04]  /*21f0*/  LOP3.LUT P2, RZ, R4, 0x7fffffff, RZ, 0xc0, !PT ;  /* 0x7fffffff04ff7812 */ /* 0x000fc8000784c0ff */
[----:B------:R-:W-:-:S13]  /*2200*/  PLOP3.LUT P1, PT, P1, P2, PT, 0x2f, 0xf2 ;  /* 0x0000000000f2781c */ /* 0x000fda0000f24577 */
[----:B------:R-:W-:Y:S05]  /*2210*/  @P1 BRA `(.L_x_40) ;  /* 0x0000000400181947 */ /* 0x000fea0003800000 */
[----:B------:R-:W-:-:S04]  /*2220*/  LOP3.LUT P1, RZ, R5, 0x7fffffff, RZ, 0xc0, !PT ;  /* 0x7fffffff05ff7812 */ /* 0x000fc8000782c0ff */
[----:B------:R-:W-:-:S13]  /*2230*/  PLOP3.LUT P0, PT, P0, P1, PT, 0x2f, 0xf2 ;  /* 0x0000000000f2781c */ /* 0x000fda0000702577 */
[----:B------:R-:W-:Y:S05]  /*2240*/  @P0 BRA `(.L_x_41) ;  /* 0x0000000400000947 */ /* 0x000fea0003800000 */
[----:B------:R-:W-:Y:S02]  /*2250*/  ISETP.GE.AND P0, PT, R13, RZ, PT ;  /* 0x000000ff0d00720c */ /* 0x000fe40003f06270 */
[----:B------:R-:W-:-:S11]  /*2260*/  ISETP.GE.AND P1, PT, R14, RZ, PT ;  /* 0x000000ff0e00720c */ /* 0x000fd60003f26270 */
[----:B------:R-:W-:Y:S01]  /*2270*/  @P0 MOV R11, RZ ;  /* 0x000000ff000b0202 */ /* 0x000fe20000000f00 */
[----:B------:R-:W-:Y:S02]  /*2280*/  @!P0 IMAD.MOV.U32 R11, RZ, RZ, -0x40 ;  /* 0xffffffc0ff0b8424 */ /* 0x000fe400078e00ff */
[----:B------:R-:W-:Y:S01]  /*2290*/  @!P0 FFMA R4, R4, 1.84467440737095516160e+19, RZ ;  /* 0x5f80000004048823 */ /* 0x000fe200000000ff */
[----:B------:R-:W-:Y:S01]  /*22a0*/  @!P1 FFMA R5, R5, 1.84467440737095516160e+19, RZ ;  /* 0x5f80000005059823 */ /* 0x000fe200000000ff */
[----:B------:R-:W-:-:S07]  /*22b0*/  @!P1 VIADD R11, R11, 0x40 ;  /* 0x000000400b0b9836 */ /* 0x000fce0000000000 */
.L_x_37:
[----:B------:R-:W-:Y:S01]  /*22c0*/  LEA R14, R20, 0xc0800000, 0x17 ;  /* 0xc0800000140e7811 */ /* 0x000fe200078eb8ff */
[----:B------:R-:W-:Y:S03]  /*22d0*/  BSSY.RECONVERGENT B2, `(.L_x_42) ;  /* 0x0000036000027945 */ /* 0x000fe60003800200 */
[----:B------:R-:W-:Y:S01]  /*22e0*/  IADD3 R14, PT, PT, -R14, R5, RZ ;  /* 0x000000050e0e7210 */ /* 0x000fe20007ffe1ff */
[----:B------:R-:W-:-:S03]  /*22f0*/  VIADD R5, R18, 0xffffff81 ;  /* 0xffffff8112057836 */ /* 0x000fc60000000000 */
[----:B------:R0:W1:Y:S01]  /*2300*/  MUFU.RCP R13, R14 ;  /* 0x0000000e000d7308 */ /* 0x0000620000001000 */
[----:B------:R-:W-:Y:S01]  /*2310*/  FADD.FTZ R15, -R14, -RZ ;  /* 0x800000ff0e0f7221 */ /* 0x000fe20000010100 */
[C---:B------:R-:W-:Y:S01]  /*2320*/  IMAD R4, R5.reuse, -0x800000, R4 ;  /* 0xff80000005047824 */ /* 0x040fe200078e0204 */
[----:B0-----:R-:W-:-:S05]  /*2330*/  IADD3 R14, PT, PT, R5, 0x7f, -R20 ;  /* 0x0000007f050e7810 */ /* 0x001fca0007ffe814 */
[----:B------:R-:W-:Y:S02]  /*2340*/  IMAD.IADD R14, R14, 0x1, R11 ;  /* 0x000000010e0e7824 */ /* 0x000fe400078e020b */
[----:B-1----:R-:W-:-:S04]  /*2350*/  FFMA R18, R13, R15, 1 ;  /* 0x3f8000000d127423 */ /* 0x002fc8000000000f */
[----:B------:R-:W-:-:S04]  /*2360*/  FFMA R22, R13, R18, R13 ;  /* 0x000000120d167223 */ /* 0x000fc8000000000d */
[----:B------:R-:W-:-:S04]  /*2370*/  FFMA R13, R4, R22, RZ ;  /* 0x00000016040d7223 */ /* 0x000fc800000000ff */
[----:B------:R-:W-:-:S04]  /*2380*/  FFMA R18, R15, R13, R4 ;  /* 0x0000000d0f127223 */ /* 0x000fc80000000004 */
[----:B------:R-:W-:-:S04]  /*2390*/  FFMA R19, R22, R18, R13 ;  /* 0x0000001216137223 */ /* 0x000fc8000000000d */
[----:B------:R-:W-:-:S04]  /*23a0*/  FFMA R18, R15, R19, R4 ;  /* 0x000000130f127223 */ /* 0x000fc80000000004 */
[----:B------:R-:W-:-:S05]  /*23b0*/  FFMA R13, R22, R18, R19 ;  /* 0x00000012160d7223 */ /* 0x000fca0000000013 */
[----:B------:R-:W-:-:S04]  /*23c0*/  SHF.R.U32.HI R4, RZ, 0x17, R13 ;  /* 0x00000017ff047819 */ /* 0x000fc8000001160d */
[----:B------:R-:W-:-:S04]  /*23d0*/  LOP3.LUT R4, R4, 0xff, RZ, 0xc0, !PT ;  /* 0x000000ff04047812 */ /* 0x000fc800078ec0ff */
[----:B------:R-:W-:-:S05]  /*23e0*/  IADD3 R15, PT, PT, R4, R14, RZ ;  /* 0x0000000e040f7210 */ /* 0x000fca0007ffe0ff */
[----:B------:R-:W-:-:S05]  /*23f0*/  VIADD R4, R15, 0xffffffff ;  /* 0xffffffff0f047836 */ /* 0x000fca0000000000 */
[----:B------:R-:W-:-:S13]  /*2400*/  ISETP.GE.U32.AND P0, PT, R4, 0xfe, PT ;  /* 0x000000fe0400780c */ /* 0x000fda0003f06070 */
[----:B------:R-:W-:Y:S05]  /*2410*/  @!P0 BRA `(.L_x_43) ;  /* 0x0000000000808947 */ /* 0x000fea0003800000 */
[----:B------:R-:W-:-:S13]  /*2420*/  ISETP.GT.AND P0, PT, R15, 0xfe, PT ;  /* 0x000000fe0f00780c */ /* 0x000fda0003f04270 */
[----:B------:R-:W-:Y:S05]  /*2430*/  @P0 BRA `(.L_x_44) ;  /* 0x00000000006c0947 */ /* 0x000fea0003800000 */
[----:B------:R-:W-:-:S13]  /*2440*/  ISETP.GE.AND P0, PT, R15, 0x1, PT ;  /* 0x000000010f00780c */ /* 0x000fda0003f06270 */
[----:B------:R-:W-:Y:S05]  /*2450*/  @P0 BRA `(.L_x_45) ;  /* 0x0000000000740947 */ /* 0x000fea0003800000 */
[----:B------:R-:W-:Y:S02]  /*2460*/  ISETP.GE.AND P0, PT, R15, -0x18, PT ;  /* 0xffffffe80f00780c */ /* 0x000fe40003f06270 */
[----:B------:R-:W-:-:S11]  /*2470*/  LOP3.LUT R13, R13, 0x80000000, RZ, 0xc0, !PT ;  /* 0x800000000d0d7812 */ /* 0x000fd600078ec0ff */
[----:B------:R-:W-:Y:S05]  /*2480*/  @!P0 BRA `(.L_x_45) ;  /* 0x0000000000688947 */ /* 0x000fea0003800000 */
[CCC-:B------:R-:W-:Y:S01]  /*2490*/  FFMA.RZ R4, R22.reuse, R18.reuse, R19.reuse ;  /* 0x0000001216047223 */ /* 0x1c0fe2000000c013 */
[C---:B------:R-:W-:Y:S02]  /*24a0*/  VIADD R14, R15.reuse, 0x20 ;  /* 0x000000200f0e7836 */ /* 0x040fe40000000000 */
[-CC-:B------:R-:W-:Y:S01]  /*24b0*/  FFMA.RM R5, R22, R18.reuse, R19.reuse ;  /* 0x0000001216057223 */ /* 0x180fe20000004013 */
[C---:B------:R-:W-:Y:S02]  /*24c0*/  ISETP.NE.AND P2, PT, R15.reuse, RZ, PT ;  /* 0x000000ff0f00720c */ /* 0x040fe40003f45270 */
[----:B------:R-:W-:Y:S01]  /*24d0*/  LOP3.LUT R11, R4, 0x7fffff, RZ, 0xc0, !PT ;  /* 0x007fffff040b7812 */ /* 0x000fe200078ec0ff */
[----:B------:R-:W-:Y:S01]  /*24e0*/  FFMA.RP R4, R22, R18, R19 ;  /* 0x0000001216047223 */ /* 0x000fe20000008013 */
[----:B------:R-:W-:Y:S02]  /*24f0*/  ISETP.NE.AND P1, PT, R15, RZ, PT ;  /* 0x000000ff0f00720c */ /* 0x000fe40003f25270 */
[----:B------:R-:W-:-:S02]  /*2500*/  LOP3.LUT R11, R11, 0x800000, RZ, 0xfc, !PT ;  /* 0x008000000b0b7812 */ /* 0x000fc400078efcff */
[----:B------:R-:W-:Y:S02]  /*2510*/  IADD3 R15, PT, PT, -R15, RZ, RZ ;  /* 0x000000ff0f0f7210 */ /* 0x000fe40007ffe1ff */
[----:B------:R-:W-:Y:S02]  /*2520*/  SHF.L.U32 R14, R11, R14, RZ ;  /* 0x0000000e0b0e7219 */ /* 0x000fe400000006ff */
[----:B------:R-:W-:Y:S02]  /*2530*/  FSETP.NEU.FTZ.AND P0, PT, R4, R5, PT ;  /* 0x000000050400720b */ /* 0x000fe40003f1d000 */
[----:B------:R-:W-:Y:S02]  /*2540*/  SEL R4, R15, RZ, P2 ;  /* 0x000000ff0f047207 */ /* 0x000fe40001000000 */
[----:B------:R-:W-:Y:S02]  /*2550*/  ISETP.NE.AND P1, PT, R14, RZ, P1 ;  /* 0x000000ff0e00720c */ /* 0x000fe40000f25270 */
[----:B------:R-:W-:-:S02]  /*2560*/  SHF.R.U32.HI R4, RZ, R4, R11 ;  /* 0x00000004ff047219 */ /* 0x000fc4000001160b */
[----:B------:R-:W-:Y:S02]  /*2570*/  PLOP3.LUT P0, PT, P0, P1, PT, 0xf8, 0x8f ;  /* 0x00000000008f781c */ /* 0x000fe40000703f70 */
[----:B------:R-:W-:Y:S02]  /*2580*/  SHF.R.U32.HI R14, RZ, 0x1, R4 ;  /* 0x00000001ff0e7819 */ /* 0x000fe40000011604 */
[----:B------:R-:W-:-:S04]  /*2590*/  SEL R5, RZ, 0x1, !P0 ;  /* 0x00000001ff057807 */ /* 0x000fc80004000000 */
[----:B------:R-:W-:-:S04]  /*25a0*/  LOP3.LUT R5, R5, 0x1, R14, 0xf8, !PT ;  /* 0x0000000105057812 */ /* 0x000fc800078ef80e */
[----:B------:R-:W-:-:S05]  /*25b0*/  LOP3.LUT R5, R5, R4, RZ, 0xc0, !PT ;  /* 0x0000000405057212 */ /* 0x000fca00078ec0ff */
[----:B------:R-:W-:-:S05]  /*25c0*/  IMAD.IADD R14, R14, 0x1, R5 ;  /* 0x000000010e0e7824 */ /* 0x000fca00078e0205 */
[----:B------:R-:W-:Y:S01]  /*25d0*/  LOP3.LUT R13, R14, R13, RZ, 0xfc, !PT ;  /* 0x0000000d0e0d7212 */ /* 0x000fe200078efcff */
[----:B------:R-:W-:Y:S06]  /*25e0*/  BRA `(.L_x_45) ;  /* 0x0000000000107947 */ /* 0x000fec0003800000 */
.L_x_44:
[----:B------:R-:W-:-:S04]  /*25f0*/  LOP3.LUT R13, R13, 0x80000000, RZ, 0xc0, !PT ;  /* 0x800000000d0d7812 */ /* 0x000fc800078ec0ff */
[----:B------:R-:W-:Y:S01]  /*2600*/  LOP3.LUT R13, R13, 0x7f800000, RZ, 0xfc, !PT ;  /* 0x7f8000000d0d7812 */ /* 0x000fe200078efcff */
[----:B------:R-:W-:Y:S06]  /*2610*/  BRA `(.L_x_45) ;  /* 0x0000000000047947 */ /* 0x000fec0003800000 */
.L_x_43:
[----:B------:R-:W-:-:S07]  /*2620*/  IMAD R13, R14, 0x800000, R13 ;  /* 0x008000000e0d7824 */ /* 0x000fce00078e020d */
.L_x_45:
[----:B------:R-:W-:Y:S05]  /*2630*/  BSYNC.RECONVERGENT B2 ;  /* 0x0000000000027941 */ /* 0x000fea0003800200 */
.L_x_42:
[----:B------:R-:W-:Y:S05]  /*2640*/  BRA `(.L_x_46) ;  /* 0x0000000000207947 */ /* 0x000fea0003800000 */
.L_x_41:
[----:B------:R-:W-:-:S04]  /*2650*/  LOP3.LUT R4, R5, 0x80000000, R4, 0x48, !PT ;  /* 0x8000000005047812 */ /* 0x000fc800078e4804 */
[----:B------:R-:W-:Y:S01]  /*2660*/  LOP3.LUT R13, R4, 0x7f800000, RZ, 0xfc, !PT ;  /* 0x7f800000040d7812 */ /* 0x000fe200078efcff */
[----:B------:R-:W-:Y:S06]  /*2670*/  BRA `(.L_x_46) ;  /* 0x0000000000147947 */ /* 0x000fec0003800000 */
.L_x_40:
[----:B------:R-:W-:Y:S01]  /*2680*/  LOP3.LUT R13, R5, 0x80000000, R4, 0x48, !PT ;  /* 0x80000000050d7812 */ /* 0x000fe200078e4804 */
[----:B------:R-:W-:Y:S06]  /*2690*/  BRA `(.L_x_46) ;  /* 0x00000000000c7947 */ /* 0x000fec0003800000 */
.L_x_39:
[----:B------:R-:W0:Y:S01]  /*26a0*/  MUFU.RSQ R13, -QNAN ;  /* 0xffc00000000d7908 */ /* 0x000e220000001400 */
[----:B------:R-:W-:Y:S05]  /*26b0*/  BRA `(.L_x_46) ;  /* 0x0000000000047947 */ /* 0x000fea0003800000 */
.L_x_38:
[----:B------:R-:W-:-:S07]  /*26c0*/  FADD.FTZ R13, R4, R5 ;  /* 0x00000005040d7221 */ /* 0x000fce0000010000 */
.L_x_46:
[----:B------:R-:W-:Y:S05]  /*26d0*/  BSYNC.RECONVERGENT B1 ;  /* 0x0000000000017941 */ /* 0x000fea0003800200 */
.L_x_36:
[----:B0-----:R-:W-:Y:S01]  /*26e0*/  MOV R5, R13 ;  /* 0x0000000d00057202 */ /* 0x001fe20000000f00 */
[----:B------:R-:W-:-:S04]  /*26f0*/  IMAD.MOV.U32 R13, RZ, RZ, 0x0 ;  /* 0x00000000ff0d7424 */ /* 0x000fc800078e00ff */
[----:B------:R-:W-:Y:S05]  /*2700*/  RET.REL.NODEC R12 `(_Z13create_voxelsP5voxelPiPfS2_S2_S2_S2_fffPbS1_) ;  /* 0xffffffd80c3c7950 */ /* 0x000fea0003c3ffff */
.L_x_47:
[----:B------:R-:W-:-:S00]  /*2710*/  BRA `(.L_x_47) ;  /* 0xfffffffc00fc7947 */ /* 0x000fc0000383ffff */
[----:B------:R-:W-:-:S00]  /*2720*/  NOP ;  /* 0x0000000000007918 */ /* 0x000fc00000000000 */
        /* <DEDUP_REMOVED lines=13> */
.L_x_49:


//--------------------- .nv.global.init           --------------------------
	.section	.nv.global.init,"aw",@progbits
.nv.global.init:
	.type		$str,@object
	.size		$str,(.L_0 - $str)
$str:
        /*0000*/ 	.byte	0x5b, 0x25, 0x64, 0x5d, 0x5b, 0x25, 0x64, 0x5d, 0x3a, 0x20, 0x73, 0x74, 0x61, 0x72, 0x74, 0x3a
        /*0010*/ 	.byte	0x20, 0x25, 0x64, 0x0a, 0x00
.L_0:


//--------------------- .nv.shared.reserved.0     --------------------------
	.section	.nv.shared.reserved.0,"aw",@nobits
	.weak		__nv_reservedSMEM_offset_0_alias
	.size		__nv_reservedSMEM_offset_0_alias, 0, 64
	.other		__nv_reservedSMEM_offset_0_alias,@"STO_CUDA_RESERVED_SHARED STV_DEFAULT"
__nv_reservedSMEM_offset_0_alias:
	.zero		0
	.zero		64


//--------------------- .nv.constant0._Z13create_voxelsP5voxelPiPfS2_S2_S2_S2_fffPbS1_ --------------------------
	.section	.nv.constant0._Z13create_voxelsP5voxelPiPfS2_S2_S2_S2_fffPbS1_,"a",@progbits
	.sectionflags	@""
	.align	4
.nv.constant0._Z13create_voxelsP5voxelPiPfS2_S2_S2_S2_fffPbS1_:
	.zero		984


//--------------------- SYMBOLS --------------------------

	.type		.nv.reservedSmem.offset0,@object
	.size		.nv.reservedSmem.offset0,0x4
	.type		vprintf,@function
